// auto-generated by cutlass_sweep.gemm — config: {"arch": "sm_90", "cluster_m": 1, "cluster_n": 2, "dtype": "bf16", "stages": 3, "tile_k": 64, "tile_m": 256, "tile_n": 256}
#include "cutlass/cutlass.h"
#include "cutlass/gemm/collective/collective_builder.hpp"
#include "cutlass/gemm/device/gemm_universal_adapter.h"
#include "cutlass/gemm/kernel/gemm_universal.hpp"
#include "cutlass/epilogue/collective/collective_builder.hpp"

using ElemA = cutlass::bfloat16_t;
using ElemB = cutlass::bfloat16_t;
using ElemCD = cutlass::bfloat16_t;
using Acc  = float;
using TileShape    = cute::Shape<cute::_256, cute::_256, cute::_64>;
using ClusterShape = cute::Shape<cute::_1, cute::_2, cute::_1>;

using CollectiveEpilogue = typename cutlass::epilogue::collective::CollectiveBuilder<
    cutlass::arch::Sm90, cutlass::arch::OpClassTensorOp,
    TileShape, ClusterShape,
    cutlass::epilogue::collective::EpilogueTileAuto,
    Acc, Acc,
    ElemCD, cutlass::layout::RowMajor, 128 / cutlass::sizeof_bits<ElemCD>::value,
    ElemCD, cutlass::layout::RowMajor, 128 / cutlass::sizeof_bits<ElemCD>::value,
    cutlass::epilogue::collective::EpilogueScheduleAuto
  >::CollectiveOp;

using CollectiveMainloop = typename cutlass::gemm::collective::CollectiveBuilder<
    cutlass::arch::Sm90, cutlass::arch::OpClassTensorOp,
    ElemA, cutlass::layout::RowMajor, 128 / cutlass::sizeof_bits<ElemA>::value,
    ElemB, cutlass::layout::ColumnMajor, 128 / cutlass::sizeof_bits<ElemB>::value,
    Acc,
    TileShape, ClusterShape,
    cutlass::gemm::collective::StageCount<3>,
    cutlass::gemm::collective::KernelScheduleAuto
  >::CollectiveOp;

using GemmKernel = cutlass::gemm::kernel::GemmUniversal<
    cute::Shape<int,int,int,int>,
    CollectiveMainloop,
    CollectiveEpilogue
>;
using Gemm = cutlass::gemm::device::GemmUniversalAdapter<GemmKernel>;

// Force the device kernel symbol into the cubin without needing a host main.
auto* _anchor = &cutlass::device_kernel<GemmKernel>;


// ===== COMPILED SASS (sm_90a) =====

	.target	sm_90a

	.elftype	@"ET_EXEC"


//--------------------- .note.nv.tkinfo           --------------------------
	.section	.note.nv.tkinfo,"",@"SHT_NOTE"
	.sectionflags	@"SHF_NOTE_NV_TKINFO"
	.tkinfo
        /*0018*/ 	.word	0x00000002
        /*0030*/ 	.string	""
        /*0030*/ 	.string	"ptxas"
        /*0030*/ 	.string	"Cuda compilation tools, release 13.0, V13.0.88"
        /*0030*/ 	.string	"Build cuda_13.0.r13.0/compiler.36424714_0"
        /*0030*/ 	.string	"-arch sm_90a -m 64 "



//--------------------- .note.nv.cuinfo           --------------------------
	.section	.note.nv.cuinfo,"",@"SHT_NOTE"
	.sectionflags	@"SHF_NOTE_NV_CUINFO"
        /*0018*/ 	.short	0x0002
        /*001a*/ 	.short	0x005a
        /*001c*/ 	.short	0x0082
	.zero		2


//--------------------- .nv.info                  --------------------------
	.section	.nv.info,"",@"SHT_CUDA_INFO"
	.align	4


	//----- nvinfo : EIATTR_REGCOUNT
	.align		4
        /*0000*/ 	.byte	0x04, 0x2f
        /*0002*/ 	.short	(.L_15 - .L_14)
	.align		4
.L_14:
        /*0004*/ 	.word	index@(_ZN7cutlass13device_kernelINS_4gemm6kernel13GemmUniversalIN4cute5tupleIJiiiiEEENS1_10collective13CollectiveMmaINS1_34MainloopSm90TmaGmmaWarpSpecializedILi3ENS5_IJNS4_1CILi1EEENSA_ILi2EEESB_EEENS1_35KernelTmaWarpSpecializedCooperativeEEENS5_IJNSA_ILi256EEESG_NSA_ILi64EEEEEENS_10bfloat16_tENS5_IJlSB_lEEESJ_SK_NS4_8TiledMMAINS4_8MMA_AtomIJNS4_4SM904GMMA28MMA_64x256x16_F32BF16BF16_SSILNSO_5MajorE0ELSQ_0ELNSO_7ScaleInE1ELSR_1EEEEEENS4_6LayoutINS5_IJSC_SB_SB_EEENS5_IJSB_NSA_ILi0EEESW_EEEEENS5_IJNS4_10UnderscoreESZ_SZ_EEEEENS4_23SM90_TMA_LOAD_MULTICASTENS4_14ComposedLayoutINS4_7SwizzleILi3ELi4ELi3EEENS4_18smem_ptr_flag_bitsILi16EEENSU_INS5_IJNSA_ILi8EEESH_EEENS5_IJSH_SB_EEEEEEEvNS4_8identityENS4_13SM90_TMA_LOADES1C_vS1D_EENS_8epilogue10collective6detail29Sm90TmaWarpSpecializedAdapterINS1H_15DefaultEpilogueISJ_SK_SK_NS1G_6thread17LinearCombinationISJ_Li1EffLNS1L_9ScaleType4KindE0ELNS_15FloatRoundStyleE2ESJ_EENS1_15EpilogueDefaultEEEEEvvEEEEvNT_6ParamsE)
        /*0008*/ 	.word	0x000000a8


	//----- nvinfo : EIATTR_FRAME_SIZE
	.align		4
.L_15:
        /*000c*/ 	.byte	0x04, 0x11
        /*000e*/ 	.short	(.L_17 - .L_16)
	.align		4
.L_16:
        /*0010*/ 	.word	index@(_ZN7cutlass13device_kernelINS_4gemm6kernel13GemmUniversalIN4cute5tupleIJiiiiEEENS1_10collective13CollectiveMmaINS1_34MainloopSm90TmaGmmaWarpSpecializedILi3ENS5_IJNS4_1CILi1EEENSA_ILi2EEESB_EEENS1_35KernelTmaWarpSpecializedCooperativeEEENS5_IJNSA_ILi256EEESG_NSA_ILi64EEEEEENS_10bfloat16_tENS5_IJlSB_lEEESJ_SK_NS4_8TiledMMAINS4_8MMA_AtomIJNS4_4SM904GMMA28MMA_64x256x16_F32BF16BF16_SSILNSO_5MajorE0ELSQ_0ELNSO_7ScaleInE1ELSR_1EEEEEENS4_6LayoutINS5_IJSC_SB_SB_EEENS5_IJSB_NSA_ILi0EEESW_EEEEENS5_IJNS4_10UnderscoreESZ_SZ_EEEEENS4_23SM90_TMA_LOAD_MULTICASTENS4_14ComposedLayoutINS4_7SwizzleILi3ELi4ELi3EEENS4_18smem_ptr_flag_bitsILi16EEENSU_INS5_IJNSA_ILi8EEESH_EEENS5_IJSH_SB_EEEEEEEvNS4_8identityENS4_13SM90_TMA_LOADES1C_vS1D_EENS_8epilogue10collective6detail29Sm90TmaWarpSpecializedAdapterINS1H_15DefaultEpilogueISJ_SK_SK_NS1G_6thread17LinearCombinationISJ_Li1EffLNS1L_9ScaleType4KindE0ELNS_15FloatRoundStyleE2ESJ_EENS1_15EpilogueDefaultEEEEEvvEEEEvNT_6ParamsE)
        /*0014*/ 	.word	0x00000788


	//----- nvinfo : EIATTR_MIN_STACK_SIZE
	.align		4
.L_17:
        /*0018*/ 	.byte	0x04, 0x12
        /*001a*/ 	.short	(.L_19 - .L_18)
	.align		4
.L_18:
        /*001c*/ 	.word	index@(_ZN7cutlass13device_kernelINS_4gemm6kernel13GemmUniversalIN4cute5tupleIJiiiiEEENS1_10collective13CollectiveMmaINS1_34MainloopSm90TmaGmmaWarpSpecializedILi3ENS5_IJNS4_1CILi1EEENSA_ILi2EEESB_EEENS1_35KernelTmaWarpSpecializedCooperativeEEENS5_IJNSA_ILi256EEESG_NSA_ILi64EEEEEENS_10bfloat16_tENS5_IJlSB_lEEESJ_SK_NS4_8TiledMMAINS4_8MMA_AtomIJNS4_4SM904GMMA28MMA_64x256x16_F32BF16BF16_SSILNSO_5MajorE0ELSQ_0ELNSO_7ScaleInE1ELSR_1EEEEEENS4_6LayoutINS5_IJSC_SB_SB_EEENS5_IJSB_NSA_ILi0EEESW_EEEEENS5_IJNS4_10UnderscoreESZ_SZ_EEEEENS4_23SM90_TMA_LOAD_MULTICASTENS4_14ComposedLayoutINS4_7SwizzleILi3ELi4ELi3EEENS4_18smem_ptr_flag_bitsILi16EEENSU_INS5_IJNSA_ILi8EEESH_EEENS5_IJSH_SB_EEEEEEEvNS4_8identityENS4_13SM90_TMA_LOADES1C_vS1D_EENS_8epilogue10collective6detail29Sm90TmaWarpSpecializedAdapterINS1H_15DefaultEpilogueISJ_SK_SK_NS1G_6thread17LinearCombinationISJ_Li1EffLNS1L_9ScaleType4KindE0ELNS_15FloatRoundStyleE2ESJ_EENS1_15EpilogueDefaultEEEEEvvEEEEvNT_6ParamsE)
        /*0020*/ 	.word	0x00000788
.L_19:


//--------------------- .nv.compat                --------------------------
	.section	.nv.compat,"",@"SHT_CUDA_COMPAT_INFO"
	.align	4
        /*0000*/ 	.byte	0x02, 0x09, 0x01, 0x00, 0x02, 0x02, 0x04, 0x00, 0x02, 0x05, 0x05, 0x00, 0x03, 0x07, 0x01, 0x01
        /*0010*/ 	.byte	0x02, 0x03, 0x01, 0x00, 0x02, 0x06, 0x01, 0x00, 0x04, 0x0b, 0x08, 0x00, 0x00, 0x00, 0x00, 0x00
        /*0020*/ 	.byte	0x00, 0x00, 0x00, 0x00


//--------------------- .nv.info._ZN7cutlass13device_kernelINS_4gemm6kernel13GemmUniversalIN4cute5tupleIJiiiiEEENS1_10collective13CollectiveMmaINS1_34MainloopSm90TmaGmmaWarpSpecializedILi3ENS5_IJNS4_1CILi1EEENSA_ILi2EEESB_EEENS1_35KernelTmaWarpSpecializedCooperativeEEENS5_IJNSA_ILi256EEESG_NSA_ILi64EEEEEENS_10bfloat16_tENS5_IJlSB_lEEESJ_SK_NS4_8TiledMMAINS4_8MMA_AtomIJNS4_4SM904GMMA28MMA_64x256x16_F32BF16BF16_SSILNSO_5MajorE0ELSQ_0ELNSO_7ScaleInE1ELSR_1EEEEEENS4_6LayoutINS5_IJSC_SB_SB_EEENS5_IJSB_NSA_ILi0EEESW_EEEEENS5_IJNS4_10UnderscoreESZ_SZ_EEEEENS4_23SM90_TMA_LOAD_MULTICASTENS4_14ComposedLayoutINS4_7SwizzleILi3ELi4ELi3EEENS4_18smem_ptr_flag_bitsILi16EEENSU_INS5_IJNSA_ILi8EEESH_EEENS5_IJSH_SB_EEEEEEEvNS4_8identityENS4_13SM90_TMA_LOADES1C_vS1D_EENS_8epilogue10collective6detail29Sm90TmaWarpSpecializedAdapterINS1H_15DefaultEpilogueISJ_SK_SK_NS1G_6thread17LinearCombinationISJ_Li1EffLNS1L_9ScaleType4KindE0ELNS_15FloatRoundStyleE2ESJ_EENS1_15EpilogueDefaultEEEEEvvEEEEvNT_6ParamsE --------------------------
	.section	.nv.info._ZN7cutlass13device_kernelINS_4gemm6kernel13GemmUniversalIN4cute5tupleIJiiiiEEENS1_10collective13CollectiveMmaINS1_34MainloopSm90TmaGmmaWarpSpecializedILi3ENS5_IJNS4_1CILi1EEENSA_ILi2EEESB_EEENS1_35KernelTmaWarpSpecializedCooperativeEEENS5_IJNSA_ILi256EEESG_NSA_ILi64EEEEEENS_10bfloat16_tENS5_IJlSB_lEEESJ_SK_NS4_8TiledMMAINS4_8MMA_AtomIJNS4_4SM904GMMA28MMA_64x256x16_F32BF16BF16_SSILNSO_5MajorE0ELSQ_0ELNSO_7ScaleInE1ELSR_1EEEEEENS4_6LayoutINS5_IJSC_SB_SB_EEENS5_IJSB_NSA_ILi0EEESW_EEEEENS5_IJNS4_10UnderscoreESZ_SZ_EEEEENS4_23SM90_TMA_LOAD_MULTICASTENS4_14ComposedLayoutINS4_7SwizzleILi3ELi4ELi3EEENS4_18smem_ptr_flag_bitsILi16EEENSU_INS5_IJNSA_ILi8EEESH_EEENS5_IJSH_SB_EEEEEEEvNS4_8identityENS4_13SM90_TMA_LOADES1C_vS1D_EENS_8epilogue10collective6detail29Sm90TmaWarpSpecializedAdapterINS1H_15DefaultEpilogueISJ_SK_SK_NS1G_6thread17LinearCombinationISJ_Li1EffLNS1L_9ScaleType4KindE0ELNS_15FloatRoundStyleE2ESJ_EENS1_15EpilogueDefaultEEEEEvvEEEEvNT_6ParamsE,"",@"SHT_CUDA_INFO"
	.sectionflags	@""
	.align	4


	//----- nvinfo : EIATTR_CUDA_API_VERSION
	.align		4
        /*0000*/ 	.byte	0x04, 0x37
        /*0002*/ 	.short	(.L_21 - .L_20)
.L_20:
        /*0004*/ 	.word	0x00000082


	//----- nvinfo : EIATTR_KPARAM_INFO
	.align		4
.L_21:
        /*0008*/ 	.byte	0x04, 0x17
        /*000a*/ 	.short	(.L_23 - .L_22)
.L_22:
        /*000c*/ 	.word	0x00000000
        /*0010*/ 	.short	0x0000
        /*0012*/ 	.short	0x0070
        /*0014*/ 	.byte	0x00, 0xf0, 0x01, 0x10


	//----- nvinfo : EIATTR_SPARSE_MMA_MASK
	.align		4
.L_23:
        /*0018*/ 	.byte	0x03, 0x50
        /*001a*/ 	.short	0x0000


	//----- nvinfo : EIATTR_MAXREG_COUNT
	.align		4
        /*001c*/ 	.byte	0x03, 0x1b
        /*001e*/ 	.short	0x00a8


	//----- nvinfo : EIATTR_NUM_BARRIERS
	.align		4
        /*0020*/ 	.byte	0x02, 0x4c
        /*0022*/ 	.byte	0x01
	.zero		1


	//----- nvinfo : EIATTR_EXTERNS
	.align		4
        /*0024*/ 	.byte	0x04, 0x0f
        /*0026*/ 	.short	(.L_25 - .L_24)


	//   ....[0]....
	.align		4
.L_24:
        /*0028*/ 	.word	index@(__assertfail)


	//----- nvinfo : EIATTR_ANNOTATIONS
	.align		4
.L_25:
        /*002c*/ 	.byte	0x04, 0x55
        /*002e*/ 	.short	(.L_27 - .L_26)


	//   ....[0]....
.L_26:
        /*0030*/ 	.word	0x00000001
        /*0034*/ 	.byte	0x70, 0x09, 0x00, 0x00, 0x01, 0x00, 0x00, 0x00, 0x80, 0x09, 0x00, 0x00, 0x01, 0x00, 0x00, 0x00
        /* <DEDUP_REMOVED lines=716> */
        /*2d04*/ 	.byte	0xa0, 0xb8, 0x01, 0x00, 0x01, 0x00, 0x00, 0x00, 0xc0, 0xb8, 0x01, 0x00


	//----- nvinfo : EIATTR_MERCURY_ISA_VERSION
	.align		4
.L_27:
        /*2d10*/ 	.byte	0x03, 0x5f
        /*2d12*/ 	.short	0x0101


	//----- nvinfo : EIATTR_INT_WARP_WIDE_INSTR_OFFSETS
	.align		4
        /*2d14*/ 	.byte	0x04, 0x31
        /*2d16*/ 	.short	(.L_29 - .L_28)


	//   ....[0]....
.L_28:
        /*2d18*/ 	.word	0x00000530


	//   ....[1]....
        /*2d1c*/ 	.word	0x000005e0


	//   ....[2]....
        /*2d20*/ 	.word	0x000006c0


	//----- nvinfo : EIATTR_COOP_GROUP_MASK_REGIDS
	.align		4
.L_29:
        /*2d24*/ 	.byte	0x04, 0x29
        /*2d26*/ 	.short	(.L_31 - .L_30)


	//   ....[0]....
.L_30:
        /*2d28*/ 	.word	0xffffffff


	//   ....[1]....
        /*2d2c*/ 	.word	0xffffffff


	//   ....[2]....
        /*2d30*/ 	.word	0xffffffff


	//   ....[3]....
        /*2d34*/ 	.word	0xffffffff


	//   ....[4]....
        /*2d38*/ 	.word	0xffffffff


	//   ....[5]....
        /*2d3c*/ 	.word	0xffffffff


	//----- nvinfo : EIATTR_COOP_GROUP_INSTR_OFFSETS
	.align		4
.L_31:
        /*2d40*/ 	.byte	0x04, 0x28
        /*2d42*/ 	.short	(.L_33 - .L_32)


	//   ....[0]....
.L_32:
        /*2d44*/ 	.word	0x00000070


	//   ....[1]....
        /*2d48*/ 	.word	0x00000080


	//   ....[2]....
        /*2d4c*/ 	.word	0x000001a0


	//   ....[3]....
        /*2d50*/ 	.word	0x000003a0


	//   ....[4]....
        /*2d54*/ 	.word	0x000007b0


	//   ....[5]....
        /*2d58*/ 	.word	0x00001380


	//----- nvinfo : EIATTR_REG_RECONFIG
	.align		4
.L_33:
        /*2d5c*/ 	.byte	0x01, 0x54
	.zero		2


	//----- nvinfo : EIATTR_SYSCALL_OFFSETS
	.align		4
        /*2d60*/ 	.byte	0x04, 0x46
        /*2d62*/ 	.short	(.L_35 - .L_34)


	//   ....[0]....
.L_34:
        /*2d64*/ 	.word	0x00001530


	//----- nvinfo : EIATTR_MBARRIER_INSTR_OFFSETS
	.align		4
.L_35:
        /*2d68*/ 	.byte	0x04, 0x39
        /*2d6a*/ 	.short	(.L_37 - .L_36)


	//   ....[0]....
.L_36:
        /*2d6c*/ 	.word	0x00000320
        /*2d70*/ 	.word	0x000000ff
        /*2d74*/ 	.word	0x00000000
        /*2d78*/ 	.short	0x0100
        /*2d7a*/ 	.byte	0x08
	.zero		1


	//   ....[1]....
        /*2d7c*/ 	.word	0x00000330
        /*2d80*/ 	.word	0x000000ff
        /*2d84*/ 	.word	0x00000018
        /*2d88*/ 	.short	0x0100
        /*2d8a*/ 	.byte	0x08
	.zero		1


	//   ....[2]....
        /*2d8c*/ 	.word	0x00000340
        /*2d90*/ 	.word	0x000000ff
        /*2d94*/ 	.word	0x00000008
        /*2d98*/ 	.short	0x0100
        /*2d9a*/ 	.byte	0x08
	.zero		1


	//   ....[3]....
        /*2d9c*/ 	.word	0x00000350
        /*2da0*/ 	.word	0x000000ff
        /*2da4*/ 	.word	0x00000020
        /*2da8*/ 	.short	0x0100
        /*2daa*/ 	.byte	0x08
	.zero		1


	//   ....[4]....
        /*2dac*/ 	.word	0x00000360
        /*2db0*/ 	.word	0x000000ff
        /*2db4*/ 	.word	0x00000010
        /*2db8*/ 	.short	0x0100
        /*2dba*/ 	.byte	0x08
	.zero		1


	//   ....[5]....
        /*2dbc*/ 	.word	0x00000370
        /*2dc0*/ 	.word	0x000000ff
        /*2dc4*/ 	.word	0x00000028
        /*2dc8*/ 	.short	0x0100
        /*2dca*/ 	.byte	0x08
	.zero		1


	//   ....[6]....
        /*2dcc*/ 	.word	0x00000730
        /*2dd0*/ 	.word	0x000000ff
        /*2dd4*/ 	.word	0x00000040
        /*2dd8*/ 	.short	0x0100
        /*2dda*/ 	.byte	0x07
	.zero		1


	//   ....[7]....
        /*2ddc*/ 	.word	0x00000760
        /*2de0*/ 	.word	0x000000ff
        /*2de4*/ 	.word	0x00000048
        /*2de8*/ 	.short	0x0100
        /*2dea*/ 	.byte	0x07
	.zero		1


	//   ....[8]....
        /*2dec*/ 	.word	0x00001610
        /*2df0*/ 	.word	0x00000004
        /*2df4*/ 	.word	0x00000000
        /*2df8*/ 	.short	0x010a
        /*2dfa*/ 	.byte	0x3f
	.zero		1


	//   ....[9]....
        /*2dfc*/ 	.word	0x00001650
        /*2e00*/ 	.word	0x00000004
        /*2e04*/ 	.word	0x00000000
        /*2e08*/ 	.short	0x010a
        /*2e0a*/ 	.byte	0x3f
	.zero		1


	//   ....[10]....
        /*2e0c*/ 	.word	0x00004ca0
        /*2e10*/ 	.word	0x00000004
        /*2e14*/ 	.word	0x00000000
        /*2e18*/ 	.short	0x010a
        /*2e1a*/ 	.byte	0x3f
	.zero		1


	//   ....[11]....
        /*2e1c*/ 	.word	0x00004ce0
        /*2e20*/ 	.word	0x00000004
        /*2e24*/ 	.word	0x00000000
        /*2e28*/ 	.short	0x010a
        /*2e2a*/ 	.byte	0x3f
	.zero		1


	//   ....[12]....
        /*2e2c*/ 	.word	0x00008dd0
        /*2e30*/ 	.word	0x00000004
        /*2e34*/ 	.word	0x00000000
        /*2e38*/ 	.short	0x0101
        /*2e3a*/ 	.byte	0x3f
	.zero		1


	//   ....[13]....
        /*2e3c*/ 	.word	0x00008ff0
        /*2e40*/ 	.word	0x00000000
        /*2e44*/ 	.word	0x00000000
        /*2e48*/ 	.short	0x0101
        /*2e4a*/ 	.byte	0x3f
	.zero		1


	//   ....[14]....
        /*2e4c*/ 	.word	0x0001b420
        /*2e50*/ 	.word	0x00000008
        /*2e54*/ 	.word	0x00000018
        /*2e58*/ 	.short	0x010a
        /*2e5a*/ 	.byte	0x3f
	.zero		1


	//   ....[15]....
        /*2e5c*/ 	.word	0x0001b7c0
        /*2e60*/ 	.word	0x00000003
        /*2e64*/ 	.word	0x00000048
        /*2e68*/ 	.short	0x0101
        /*2e6a*/ 	.byte	0x3f
	.zero		1


	//   ....[16]....
        /*2e6c*/ 	.word	0x0001bfc0
        /*2e70*/ 	.word	0x00000005
        /*2e74*/ 	.word	0x00000000
        /*2e78*/ 	.short	0x010a
        /*2e7a*/ 	.byte	0x3f
	.zero		1


	//   ....[17]....
        /*2e7c*/ 	.word	0x0001c050
        /*2e80*/ 	.word	0x00000005
        /*2e84*/ 	.word	0x00000000
        /*2e88*/ 	.short	0x010a
        /*2e8a*/ 	.byte	0x3f
	.zero		1


	//   ....[18]....
        /*2e8c*/ 	.word	0x0001c0e0
        /*2e90*/ 	.word	0x00000003
        /*2e94*/ 	.word	0x00000000
        /*2e98*/ 	.short	0x010a
        /*2e9a*/ 	.byte	0x3f
	.zero		1


	//   ....[19]....
        /*2e9c*/ 	.word	0x0001c140
        /*2ea0*/ 	.word	0x00000004
        /*2ea4*/ 	.word	0x00000000
        /*2ea8*/ 	.short	0x010a
        /*2eaa*/ 	.byte	0x3f
	.zero		1


	//   ....[20]....
        /*2eac*/ 	.word	0x0001c190
        /*2eb0*/ 	.word	0x00000004
        /*2eb4*/ 	.word	0x00000000
        /*2eb8*/ 	.short	0x010a
        /*2eba*/ 	.byte	0x3f
	.zero		1


	//   ....[21]....
        /*2ebc*/ 	.word	0x0001c260
        /*2ec0*/ 	.word	0x00000008
        /*2ec4*/ 	.word	0x00000018
        /*2ec8*/ 	.short	0x010a
        /*2eca*/ 	.byte	0x3f
	.zero		1


	//   ....[22]....
        /*2ecc*/ 	.word	0x0001c330
        /*2ed0*/ 	.word	0x00000005
        /*2ed4*/ 	.word	0x00000000
        /*2ed8*/ 	.short	0x010a
        /*2eda*/ 	.byte	0x3f
	.zero		1


	//   ....[23]....
        /*2edc*/ 	.word	0x0001c380
        /*2ee0*/ 	.word	0x00000005
        /*2ee4*/ 	.word	0x00000000
        /*2ee8*/ 	.short	0x010a
        /*2eea*/ 	.byte	0x3f
	.zero		1


	//----- nvinfo : EIATTR_NUM_MBARRIERS
	.align		4
.L_37:
        /*2eec*/ 	.byte	0x03, 0x38
        /*2eee*/ 	.short	0x0008


	//----- nvinfo : EIATTR_EXIT_INSTR_OFFSETS
	.align		4
        /*2ef0*/ 	.byte	0x04, 0x1c
        /*2ef2*/ 	.short	(.L_39 - .L_38)


	//   ....[0]....
.L_38:
        /*2ef4*/ 	.word	0x00000a10


	//   ....[1]....
        /*2ef8*/ 	.word	0x000012a0


	//   ....[2]....
        /*2efc*/ 	.word	0x0001aa80


	//   ....[3]....
        /*2f00*/ 	.word	0x0001b0a0


	//   ....[4]....
        /*2f04*/ 	.word	0x0001c130


	//----- nvinfo : EIATTR_MAX_THREADS
	.align		4
.L_39:
        /*2f08*/ 	.byte	0x04, 0x05
        /*2f0a*/ 	.short	(.L_41 - .L_40)
.L_40:
        /*2f0c*/ 	.word	0x00000180
        /*2f10*/ 	.word	0x00000001
        /*2f14*/ 	.word	0x00000001


	//----- nvinfo : EIATTR_CRS_STACK_SIZE
	.align		4
.L_41:
        /*2f18*/ 	.byte	0x04, 0x1e
        /*2f1a*/ 	.short	(.L_43 - .L_42)
.L_42:
        /*2f1c*/ 	.word	0x00000000


	//----- nvinfo : EIATTR_CBANK_PARAM_SIZE
	.align		4
.L_43:
        /*2f20*/ 	.byte	0x03, 0x19
        /*2f22*/ 	.short	0x0470


	//----- nvinfo : EIATTR_PARAM_CBANK
	.align		4
        /*2f24*/ 	.byte	0x04, 0x0a
        /*2f26*/ 	.short	(.L_45 - .L_44)
	.align		4
.L_44:
        /*2f28*/ 	.word	index@(.nv.constant0._ZN7cutlass13device_kernelINS_4gemm6kernel13GemmUniversalIN4cute5tupleIJiiiiEEENS1_10collective13CollectiveMmaINS1_34MainloopSm90TmaGmmaWarpSpecializedILi3ENS5_IJNS4_1CILi1EEENSA_ILi2EEESB_EEENS1_35KernelTmaWarpSpecializedCooperativeEEENS5_IJNSA_ILi256EEESG_NSA_ILi64EEEEEENS_10bfloat16_tENS5_IJlSB_lEEESJ_SK_NS4_8TiledMMAINS4_8MMA_AtomIJNS4_4SM904GMMA28MMA_64x256x16_F32BF16BF16_SSILNSO_5MajorE0ELSQ_0ELNSO_7ScaleInE1ELSR_1EEEEEENS4_6LayoutINS5_IJSC_SB_SB_EEENS5_IJSB_NSA_ILi0EEESW_EEEEENS5_IJNS4_10UnderscoreESZ_SZ_EEEEENS4_23SM90_TMA_LOAD_MULTICASTENS4_14ComposedLayoutINS4_7SwizzleILi3ELi4ELi3EEENS4_18smem_ptr_flag_bitsILi16EEENSU_INS5_IJNSA_ILi8EEESH_EEENS5_IJSH_SB_EEEEEEEvNS4_8identityENS4_13SM90_TMA_LOADES1C_vS1D_EENS_8epilogue10collective6detail29Sm90TmaWarpSpecializedAdapterINS1H_15DefaultEpilogueISJ_SK_SK_NS1G_6thread17LinearCombinationISJ_Li1EffLNS1L_9ScaleType4KindE0ELNS_15FloatRoundStyleE2ESJ_EENS1_15EpilogueDefaultEEEEEvvEEEEvNT_6ParamsE)
        /*2f2c*/ 	.short	0x0210
        /*2f2e*/ 	.short	0x0470


	//----- nvinfo : EIATTR_SW_WAR
	.align		4
.L_45:
        /*2f30*/ 	.byte	0x04, 0x36
        /*2f32*/ 	.short	(.L_47 - .L_46)
.L_46:
        /*2f34*/ 	.word	0x00000008
.L_47:


//--------------------- .nv.callgraph             --------------------------
	.section	.nv.callgraph,"",@"SHT_CUDA_CALLGRAPH"
	.align	4
	.sectionentsize	8
	.align		4
        /*0000*/ 	.word	0x00000000
	.align		4
        /*0004*/ 	.word	0xffffffff
	.align		4
        /*0008*/ 	.word	index@(_ZN7cutlass13device_kernelINS_4gemm6kernel13GemmUniversalIN4cute5tupleIJiiiiEEENS1_10collective13CollectiveMmaINS1_34MainloopSm90TmaGmmaWarpSpecializedILi3ENS5_IJNS4_1CILi1EEENSA_ILi2EEESB_EEENS1_35KernelTmaWarpSpecializedCooperativeEEENS5_IJNSA_ILi256EEESG_NSA_ILi64EEEEEENS_10bfloat16_tENS5_IJlSB_lEEESJ_SK_NS4_8TiledMMAINS4_8MMA_AtomIJNS4_4SM904GMMA28MMA_64x256x16_F32BF16BF16_SSILNSO_5MajorE0ELSQ_0ELNSO_7ScaleInE1ELSR_1EEEEEENS4_6LayoutINS5_IJSC_SB_SB_EEENS5_IJSB_NSA_ILi0EEESW_EEEEENS5_IJNS4_10UnderscoreESZ_SZ_EEEEENS4_23SM90_TMA_LOAD_MULTICASTENS4_14ComposedLayoutINS4_7SwizzleILi3ELi4ELi3EEENS4_18smem_ptr_flag_bitsILi16EEENSU_INS5_IJNSA_ILi8EEESH_EEENS5_IJSH_SB_EEEEEEEvNS4_8identityENS4_13SM90_TMA_LOADES1C_vS1D_EENS_8epilogue10collective6detail29Sm90TmaWarpSpecializedAdapterINS1H_15DefaultEpilogueISJ_SK_SK_NS1G_6thread17LinearCombinationISJ_Li1EffLNS1L_9ScaleType4KindE0ELNS_15FloatRoundStyleE2ESJ_EENS1_15EpilogueDefaultEEEEEvvEEEEvNT_6ParamsE)
	.align		4
        /*000c*/ 	.word	index@(__assertfail)
	.align		4
        /*0010*/ 	.word	0x00000000
	.align		4
        /*0014*/ 	.word	0xfffffffe
	.align		4
        /*0018*/ 	.word	0x00000000
	.align		4
        /*001c*/ 	.word	0xfffffffd
	.align		4
        /*0020*/ 	.word	0x00000000
	.align		4
        /*0024*/ 	.word	0xfffffffc


//--------------------- .nv.constant4             --------------------------
	.section	.nv.constant4,"a",@progbits
	.align	8
	.align		8
.nv.constant4:
        /*0000*/ 	.dword	__assertfail
	.align		8
        /*0008*/ 	.dword	__unnamed_1
	.align		8
        /*0010*/ 	.dword	_ZN39_INTERNAL_4763e2fe_4_k_cu_c4629ecd_28794cuda3std3__45__cpo5beginE
	.align		8
        /*0018*/ 	.dword	_ZN39_INTERNAL_4763e2fe_4_k_cu_c4629ecd_28794cuda3std3__45__cpo3endE
	.align		8
        /*0020*/ 	.dword	_ZN39_INTERNAL_4763e2fe_4_k_cu_c4629ecd_28794cuda3std3__45__cpo6cbeginE
	.align		8
        /*0028*/ 	.dword	_ZN39_INTERNAL_4763e2fe_4_k_cu_c4629ecd_28794cuda3std3__45__cpo4cendE
	.align		8
        /*0030*/ 	.dword	_ZN39_INTERNAL_4763e2fe_4_k_cu_c4629ecd_28794cuda3std3__441_GLOBAL__N__4763e2fe_4_k_cu_c4629ecd_28796ignoreE
	.align		8
        /*0038*/ 	.dword	_ZN39_INTERNAL_4763e2fe_4_k_cu_c4629ecd_28794cuda3std3__419piecewise_constructE
	.align		8
        /*0040*/ 	.dword	_ZN39_INTERNAL_4763e2fe_4_k_cu_c4629ecd_28794cuda3std3__48in_placeE
	.align		8
        /*0048*/ 	.dword	_ZN39_INTERNAL_4763e2fe_4_k_cu_c4629ecd_28794cuda3std6ranges3__45__cpo4swapE
	.align		8
        /*0050*/ 	.dword	_ZN39_INTERNAL_4763e2fe_4_k_cu_c4629ecd_28794cuda3std6ranges3__45__cpo9iter_moveE
	.align		8
        /*0058*/ 	.dword	_ZN39_INTERNAL_4763e2fe_4_k_cu_c4629ecd_28794cute7productE
	.align		8
        /*0060*/ 	.dword	_ZN39_INTERNAL_4763e2fe_4_k_cu_c4629ecd_28794cute1_E
	.align		8
        /*0068*/ 	.dword	$str$22
	.align		8
        /*0070*/ 	.dword	$str$23


//--------------------- .text._ZN7cutlass13device_kernelINS_4gemm6kernel13GemmUniversalIN4cute5tupleIJiiiiEEENS1_10collective13CollectiveMmaINS1_34MainloopSm90TmaGmmaWarpSpecializedILi3ENS5_IJNS4_1CILi1EEENSA_ILi2EEESB_EEENS1_35KernelTmaWarpSpecializedCooperativeEEENS5_IJNSA_ILi256EEESG_NSA_ILi64EEEEEENS_10bfloat16_tENS5_IJlSB_lEEESJ_SK_NS4_8TiledMMAINS4_8MMA_AtomIJNS4_4SM904GMMA28MMA_64x256x16_F32BF16BF16_SSILNSO_5MajorE0ELSQ_0ELNSO_7ScaleInE1ELSR_1EEEEEENS4_6LayoutINS5_IJSC_SB_SB_EEENS5_IJSB_NSA_ILi0EEESW_EEEEENS5_IJNS4_10UnderscoreESZ_SZ_EEEEENS4_23SM90_TMA_LOAD_MULTICASTENS4_14ComposedLayoutINS4_7SwizzleILi3ELi4ELi3EEENS4_18smem_ptr_flag_bitsILi16EEENSU_INS5_IJNSA_ILi8EEESH_EEENS5_IJSH_SB_EEEEEEEvNS4_8identityENS4_13SM90_TMA_LOADES1C_vS1D_EENS_8epilogue10collective6detail29Sm90TmaWarpSpecializedAdapterINS1H_15DefaultEpilogueISJ_SK_SK_NS1G_6thread17LinearCombinationISJ_Li1EffLNS1L_9ScaleType4KindE0ELNS_15FloatRoundStyleE2ESJ_EENS1_15EpilogueDefaultEEEEEvvEEEEvNT_6ParamsE --------------------------
	.section	.text._ZN7cutlass13device_kernelINS_4gemm6kernel13GemmUniversalIN4cute5tupleIJiiiiEEENS1_10collective13CollectiveMmaINS1_34MainloopSm90TmaGmmaWarpSpecializedILi3ENS5_IJNS4_1CILi1EEENSA_ILi2EEESB_EEENS1_35KernelTmaWarpSpecializedCooperativeEEENS5_IJNSA_ILi256EEESG_NSA_ILi64EEEEEENS_10bfloat16_tENS5_IJlSB_lEEESJ_SK_NS4_8TiledMMAINS4_8MMA_AtomIJNS4_4SM904GMMA28MMA_64x256x16_F32BF16BF16_SSILNSO_5MajorE0ELSQ_0ELNSO_7ScaleInE1ELSR_1EEEEEENS4_6LayoutINS5_IJSC_SB_SB_EEENS5_IJSB_NSA_ILi0EEESW_EEEEENS5_IJNS4_10UnderscoreESZ_SZ_EEEEENS4_23SM90_TMA_LOAD_MULTICASTENS4_14ComposedLayoutINS4_7SwizzleILi3ELi4ELi3EEENS4_18smem_ptr_flag_bitsILi16EEENSU_INS5_IJNSA_ILi8EEESH_EEENS5_IJSH_SB_EEEEEEEvNS4_8identityENS4_13SM90_TMA_LOADES1C_vS1D_EENS_8epilogue10collective6detail29Sm90TmaWarpSpecializedAdapterINS1H_15DefaultEpilogueISJ_SK_SK_NS1G_6thread17LinearCombinationISJ_Li1EffLNS1L_9ScaleType4KindE0ELNS_15FloatRoundStyleE2ESJ_EENS1_15EpilogueDefaultEEEEEvvEEEEvNT_6ParamsE,"ax",@progbits
	.align	128
.text._ZN7cutlass13device_kernelINS_4gemm6kernel13GemmUniversalIN4cute5tupleIJiiiiEEENS1_10collective13CollectiveMmaINS1_34MainloopSm90TmaGmmaWarpSpecializedILi3ENS5_IJNS4_1CILi1EEENSA_ILi2EEESB_EEENS1_35KernelTmaWarpSpecializedCooperativeEEENS5_IJNSA_ILi256EEESG_NSA_ILi64EEEEEENS_10bfloat16_tENS5_IJlSB_lEEESJ_SK_NS4_8TiledMMAINS4_8MMA_AtomIJNS4_4SM904GMMA28MMA_64x256x16_F32BF16BF16_SSILNSO_5MajorE0ELSQ_0ELNSO_7ScaleInE1ELSR_1EEEEEENS4_6LayoutINS5_IJSC_SB_SB_EEENS5_IJSB_NSA_ILi0EEESW_EEEEENS5_IJNS4_10UnderscoreESZ_SZ_EEEEENS4_23SM90_TMA_LOAD_MULTICASTENS4_14ComposedLayoutINS4_7SwizzleILi3ELi4ELi3EEENS4_18smem_ptr_flag_bitsILi16EEENSU_INS5_IJNSA_ILi8EEESH_EEENS5_IJSH_SB_EEEEEEEvNS4_8identityENS4_13SM90_TMA_LOADES1C_vS1D_EENS_8epilogue10collective6detail29Sm90TmaWarpSpecializedAdapterINS1H_15DefaultEpilogueISJ_SK_SK_NS1G_6thread17LinearCombinationISJ_Li1EffLNS1L_9ScaleType4KindE0ELNS_15FloatRoundStyleE2ESJ_EENS1_15EpilogueDefaultEEEEEvvEEEEvNT_6ParamsE:
        .type           _ZN7cutlass13device_kernelINS_4gemm6kernel13GemmUniversalIN4cute5tupleIJiiiiEEENS1_10collective13CollectiveMmaINS1_34MainloopSm90TmaGmmaWarpSpecializedILi3ENS5_IJNS4_1CILi1EEENSA_ILi2EEESB_EEENS1_35KernelTmaWarpSpecializedCooperativeEEENS5_IJNSA_ILi256EEESG_NSA_ILi64EEEEEENS_10bfloat16_tENS5_IJlSB_lEEESJ_SK_NS4_8TiledMMAINS4_8MMA_AtomIJNS4_4SM904GMMA28MMA_64x256x16_F32BF16BF16_SSILNSO_5MajorE0ELSQ_0ELNSO_7ScaleInE1ELSR_1EEEEEENS4_6LayoutINS5_IJSC_SB_SB_EEENS5_IJSB_NSA_ILi0EEESW_EEEEENS5_IJNS4_10UnderscoreESZ_SZ_EEEEENS4_23SM90_TMA_LOAD_MULTICASTENS4_14ComposedLayoutINS4_7SwizzleILi3ELi4ELi3EEENS4_18smem_ptr_flag_bitsILi16EEENSU_INS5_IJNSA_ILi8EEESH_EEENS5_IJSH_SB_EEEEEEEvNS4_8identityENS4_13SM90_TMA_LOADES1C_vS1D_EENS_8epilogue10collective6detail29Sm90TmaWarpSpecializedAdapterINS1H_15DefaultEpilogueISJ_SK_SK_NS1G_6thread17LinearCombinationISJ_Li1EffLNS1L_9ScaleType4KindE0ELNS_15FloatRoundStyleE2ESJ_EENS1_15EpilogueDefaultEEEEEvvEEEEvNT_6ParamsE,@function
        .size           _ZN7cutlass13device_kernelINS_4gemm6kernel13GemmUniversalIN4cute5tupleIJiiiiEEENS1_10collective13CollectiveMmaINS1_34MainloopSm90TmaGmmaWarpSpecializedILi3ENS5_IJNS4_1CILi1EEENSA_ILi2EEESB_EEENS1_35KernelTmaWarpSpecializedCooperativeEEENS5_IJNSA_ILi256EEESG_NSA_ILi64EEEEEENS_10bfloat16_tENS5_IJlSB_lEEESJ_SK_NS4_8TiledMMAINS4_8MMA_AtomIJNS4_4SM904GMMA28MMA_64x256x16_F32BF16BF16_SSILNSO_5MajorE0ELSQ_0ELNSO_7ScaleInE1ELSR_1EEEEEENS4_6LayoutINS5_IJSC_SB_SB_EEENS5_IJSB_NSA_ILi0EEESW_EEEEENS5_IJNS4_10UnderscoreESZ_SZ_EEEEENS4_23SM90_TMA_LOAD_MULTICASTENS4_14ComposedLayoutINS4_7SwizzleILi3ELi4ELi3EEENS4_18smem_ptr_flag_bitsILi16EEENSU_INS5_IJNSA_ILi8EEESH_EEENS5_IJSH_SB_EEEEEEEvNS4_8identityENS4_13SM90_TMA_LOADES1C_vS1D_EENS_8epilogue10collective6detail29Sm90TmaWarpSpecializedAdapterINS1H_15DefaultEpilogueISJ_SK_SK_NS1G_6thread17LinearCombinationISJ_Li1EffLNS1L_9ScaleType4KindE0ELNS_15FloatRoundStyleE2ESJ_EENS1_15EpilogueDefaultEEEEEvvEEEEvNT_6ParamsE,(.L_x_579 - _ZN7cutlass13device_kernelINS_4gemm6kernel13GemmUniversalIN4cute5tupleIJiiiiEEENS1_10collective13CollectiveMmaINS1_34MainloopSm90TmaGmmaWarpSpecializedILi3ENS5_IJNS4_1CILi1EEENSA_ILi2EEESB_EEENS1_35KernelTmaWarpSpecializedCooperativeEEENS5_IJNSA_ILi256EEESG_NSA_ILi64EEEEEENS_10bfloat16_tENS5_IJlSB_lEEESJ_SK_NS4_8TiledMMAINS4_8MMA_AtomIJNS4_4SM904GMMA28MMA_64x256x16_F32BF16BF16_SSILNSO_5MajorE0ELSQ_0ELNSO_7ScaleInE1ELSR_1EEEEEENS4_6LayoutINS5_IJSC_SB_SB_EEENS5_IJSB_NSA_ILi0EEESW_EEEEENS5_IJNS4_10UnderscoreESZ_SZ_EEEEENS4_23SM90_TMA_LOAD_MULTICASTENS4_14ComposedLayoutINS4_7SwizzleILi3ELi4ELi3EEENS4_18smem_ptr_flag_bitsILi16EEENSU_INS5_IJNSA_ILi8EEESH_EEENS5_IJSH_SB_EEEEEEEvNS4_8identityENS4_13SM90_TMA_LOADES1C_vS1D_EENS_8epilogue10collective6detail29Sm90TmaWarpSpecializedAdapterINS1H_15DefaultEpilogueISJ_SK_SK_NS1G_6thread17LinearCombinationISJ_Li1EffLNS1L_9ScaleType4KindE0ELNS_15FloatRoundStyleE2ESJ_EENS1_15EpilogueDefaultEEEEEvvEEEEvNT_6ParamsE)
        .other          _ZN7cutlass13device_kernelINS_4gemm6kernel13GemmUniversalIN4cute5tupleIJiiiiEEENS1_10collective13CollectiveMmaINS1_34MainloopSm90TmaGmmaWarpSpecializedILi3ENS5_IJNS4_1CILi1EEENSA_ILi2EEESB_EEENS1_35KernelTmaWarpSpecializedCooperativeEEENS5_IJNSA_ILi256EEESG_NSA_ILi64EEEEEENS_10bfloat16_tENS5_IJlSB_lEEESJ_SK_NS4_8TiledMMAINS4_8MMA_AtomIJNS4_4SM904GMMA28MMA_64x256x16_F32BF16BF16_SSILNSO_5MajorE0ELSQ_0ELNSO_7ScaleInE1ELSR_1EEEEEENS4_6LayoutINS5_IJSC_SB_SB_EEENS5_IJSB_NSA_ILi0EEESW_EEEEENS5_IJNS4_10UnderscoreESZ_SZ_EEEEENS4_23SM90_TMA_LOAD_MULTICASTENS4_14ComposedLayoutINS4_7SwizzleILi3ELi4ELi3EEENS4_18smem_ptr_flag_bitsILi16EEENSU_INS5_IJNSA_ILi8EEESH_EEENS5_IJSH_SB_EEEEEEEvNS4_8identityENS4_13SM90_TMA_LOADES1C_vS1D_EENS_8epilogue10collective6detail29Sm90TmaWarpSpecializedAdapterINS1H_15DefaultEpilogueISJ_SK_SK_NS1G_6thread17LinearCombinationISJ_Li1EffLNS1L_9ScaleType4KindE0ELNS_15FloatRoundStyleE2ESJ_EENS1_15EpilogueDefaultEEEEEvvEEEEvNT_6ParamsE,@"STO_CUDA_ENTRY STV_DEFAULT"
_ZN7cutlass13device_kernelINS_4gemm6kernel13GemmUniversalIN4cute5tupleIJiiiiEEENS1_10collective13CollectiveMmaINS1_34MainloopSm90TmaGmmaWarpSpecializedILi3ENS5_IJNS4_1CILi1EEENSA_ILi2EEESB_EEENS1_35KernelTmaWarpSpecializedCooperativeEEENS5_IJNSA_ILi256EEESG_NSA_ILi64EEEEEENS_10bfloat16_tENS5_IJlSB_lEEESJ_SK_NS4_8TiledMMAINS4_8MMA_AtomIJNS4_4SM904GMMA28MMA_64x256x16_F32BF16BF16_SSILNSO_5MajorE0ELSQ_0ELNSO_7ScaleInE1ELSR_1EEEEEENS4_6LayoutINS5_IJSC_SB_SB_EEENS5_IJSB_NSA_ILi0EEESW_EEEEENS5_IJNS4_10UnderscoreESZ_SZ_EEEEENS4_23SM90_TMA_LOAD_MULTICASTENS4_14ComposedLayoutINS4_7SwizzleILi3ELi4ELi3EEENS4_18smem_ptr_flag_bitsILi16EEENSU_INS5_IJNSA_ILi8EEESH_EEENS5_IJSH_SB_EEEEEEEvNS4_8identityENS4_13SM90_TMA_LOADES1C_vS1D_EENS_8epilogue10collective6detail29Sm90TmaWarpSpecializedAdapterINS1H_15DefaultEpilogueISJ_SK_SK_NS1G_6thread17LinearCombinationISJ_Li1EffLNS1L_9ScaleType4KindE0ELNS_15FloatRoundStyleE2ESJ_EENS1_15EpilogueDefaultEEEEEvvEEEEvNT_6ParamsE:
[----:B------:R-:W0:Y:S02]  /*0000*/  LDC R1, c[0x0][0x28] ;  /* 0x00000a00ff017b82 */ /* 0x000e240000000800 */
[----:B0-----:R-:W-:Y:S01]  /*0010*/  VIADD R1, R1, 0xfffff878 ;  /* 0xfffff87801017836 */ /* 0x001fe20000000000 */
[----:B------:R-:W0:Y:S01]  /*0020*/  S2R R5, SR_TID.X ;  /* 0x0000000000057919 */ /* 0x000e220000002100 */
[----:B------:R-:W-:Y:S01]  /*0030*/  ELECT P0, URZ, PT ;  /* 0x00000000003f782f */ /* 0x000fe20003800000 */
[----:B------:R-:W-:Y:S01]  /*0040*/  BSSY B0, `(.L_x_0) ;  /* 0x0000015000007945 */ /* 0x000fe20003800000 */
[--C-:B0-----:R-:W-:Y:S02]  /*0050*/  SHF.R.U32.HI R0, RZ, 0x5, R5.reuse ;  /* 0x00000005ff007819 */ /* 0x101fe40000011605 */
[----:B------:R-:W-:-:S03]  /*0060*/  SHF.R.U32.HI R2, RZ, 0x7, R5 ;  /* 0x00000007ff027819 */ /* 0x000fc60000011605 */
[----:B------:R-:W0:Y:S04]  /*0070*/  SHFL.IDX PT, R3, R0, RZ, 0x1f ;  /* 0x00001fff00037589 */ /* 0x000e2800000e0000 */
[----:B------:R-:W1:Y:S01]  /*0080*/  SHFL.IDX PT, R2, R2, RZ, 0x1f ;  /* 0x00001fff02027589 */ /* 0x000e6200000e0000 */
[----:B0-----:R-:W-:Y:S02]  /*0090*/  R2UR UR9, R3 ;  /* 0x00000000030972ca */ /* 0x001fe400000e0000 */
[----:B-1----:R-:W-:-:S11]  /*00a0*/  R2UR UR5, R2 ;  /* 0x00000000020572ca */ /* 0x002fd600000e0000 */
[----:B------:R-:W-:Y:S02]  /*00b0*/  USHF.R.S32.HI UR4, URZ, 0x1f, UR9 ;  /* 0x0000001f3f047899 */ /* 0x000fe40008011409 */
[----:B------:R-:W-:Y:S02]  /*00c0*/  ISETP.NE.OR P0, PT, RZ, UR9, !P0 ;  /* 0x00000009ff007c0c */ /* 0x000fe4000c705670 */
[----:B------:R-:W-:-:S04]  /*00d0*/  ULEA.HI UR4, UR4, UR9, URZ, 0x2 ;  /* 0x0000000904047291 */ /* 0x000fc8000f8f103f */
[----:B------:R-:W-:-:S04]  /*00e0*/  ULOP3.LUT UR4, UR4, 0xfffffffc, URZ, 0xc0, !UPT ;  /* 0xfffffffc04047892 */ /* 0x000fc8000f8ec03f */
[----:B------:R-:W-:-:S03]  /*00f0*/  UIADD3 UR9, UR9, -UR4, URZ ;  /* 0x8000000409097290 */ /* 0x000fc6000fffe03f */
[----:B------:R-:W-:Y:S09]  /*0100*/  @P0 BRA `(.L_x_1) ;  /* 0x0000000000200947 */ /* 0x000ff20003800000 */
[----:B------:R-:W-:Y:S02]  /*0110*/  ULDC.64 UR6, c[0x0][0x198] ;  /* 0x0000660000067ab9 */ /* 0x000fe40000000a00 */
[----:B------:R-:W-:Y:S02]  /*0120*/  UIADD3 UR10, UP0, UR6, 0xf0, URZ ;  /* 0x000000f0060a7890 */ /* 0x000fe4000ff1e03f */
[----:B------:R-:W-:Y:S02]  /*0130*/  UIADD3 UR6, UP1, UR6, 0x1f0, URZ ;  /* 0x000001f006067890 */ /* 0x000fe4000ff3e03f */
[----:B------:R-:W-:Y:S02]  /*0140*/  UIADD3.X UR11, URZ, UR7, URZ, UP0, !UPT ;  /* 0x000000073f0b7290 */ /* 0x000fe400087fe43f */
[----:B------:R-:W-:-:S07]  /*0150*/  UIADD3.X UR7, URZ, UR7, URZ, UP1, !UPT ;  /* 0x000000073f077290 */ /* 0x000fce0008ffe43f */
[----:B------:R0:W-:Y:S02]  /*0160*/  UTMACCTL.PF [UR10] ;  /* 0x000000000a0079b9 */ /* 0x0001e40008040000 */
[----:B------:R0:W-:Y:S02]  /*0170*/  UTMACCTL.PF [UR6] ;  /* 0x00000000060079b9 */ /* 0x0001e40008040000 */
[----:B0-----:R-:W-:Y:S01]  /*0180*/  NOP ;  /* 0x0000000000007918 */ /* 0x001fe20000000000 */
.L_x_1:
[----:B------:R-:W-:Y:S05]  /*0190*/  BSYNC B0 ;  /* 0x0000000000007941 */ /* 0x000fea0003800000 */
.L_x_0:
[----:B------:R-:W0:Y:S01]  /*01a0*/  SHFL.IDX PT, R2, R0, RZ, 0x1f ;  /* 0x00001fff00027589 */ /* 0x000e2200000e0000 */
[----:B------:R-:W-:Y:S01]  /*01b0*/  UISETP.NE.AND UP0, UPT, UR9, 0x3, UPT ;  /* 0x000000030900788c */ /* 0x000fe2000bf05270 */
[----:B------:R-:W-:Y:S01]  /*01c0*/  ISETP.NE.AND P2, PT, RZ, UR5, PT ;  /* 0x00000005ff007c0c */ /* 0x000fe2000bf45270 */
[----:B------:R-:W-:Y:S02]  /*01d0*/  UIADD3 UR16, UR5, -0x1, URZ ;  /* 0xffffffff05107890 */ /* 0x000fe4000fffe03f */
[----:B------:R-:W-:Y:S02]  /*01e0*/  UISETP.EQ.OR UP0, UPT, UR9, URZ, !UP0 ;  /* 0x0000003f0900728c */ /* 0x000fe4000c702670 */
[----:B------:R-:W-:Y:S02]  /*01f0*/  UISETP.GE.U32.AND UP1, UPT, UR16, 0x2, UPT ;  /* 0x000000021000788c */ /* 0x000fe4000bf26070 */
[----:B------:R-:W-:-:S04]  /*0200*/  UISETP.EQ.AND UP0, UPT, UR5, URZ, UP0 ;  /* 0x0000003f0500728c */ /* 0x000fc80008702270 */
[----:B------:R-:W-:-:S04]  /*0210*/  USEL UR40, URZ, 0x1, !UP0 ;  /* 0x000000013f287887 */ /* 0x000fc8000c000000 */
[----:B------:R-:W-:Y:S01]  /*0220*/  USEL UR40, UR40, 0x2, UP1 ;  /* 0x0000000228287887 */ /* 0x000fe20008800000 */
[----:B0-----:R-:W-:-:S13]  /*0230*/  ISETP.NE.AND P0, PT, R2, RZ, PT ;  /* 0x000000ff0200720c */ /* 0x001fda0003f05270 */
[----:B------:R-:W-:Y:S05]  /*0240*/  @P0 BRA `(.L_x_2) ;  /* 0x0000000000500947 */ /* 0x000fea0003800000 */
[----:B------:R-:W0:Y:S01]  /*0250*/  S2UR UR8, SR_CgaCtaId ;  /* 0x00000000000879c3 */ /* 0x000e220000008800 */
[----:B------:R-:W-:Y:S01]  /*0260*/  UMOV UR4, 0x400 ;  /* 0x0000040000047882 */ /* 0x000fe20000000000 */
[----:B------:R-:W-:Y:S01]  /*0270*/  UMOV UR5, 0x1 ;  /* 0x0000000100057882 */ /* 0x000fe20000000000 */
[----:B------:R-:W-:Y:S01]  /*0280*/  UMOV UR6, 0x4 ;  /* 0x0000000400067882 */ /* 0x000fe20000000000 */
[----:B------:R-:W-:Y:S01]  /*0290*/  ELECT P0, URZ, PT ;  /* 0x00000000003f782f */ /* 0x000fe20003800000 */
[----:B------:R-:W-:-:S04]  /*02a0*/  UIADD3 UR6, -UR6, 0x100000, URZ ;  /* 0x0010000006067890 */ /* 0x000fc8000fffe13f */
[----:B------:R-:W-:Y:S02]  /*02b0*/  USHF.L.U32 UR7, UR6, 0xb, URZ ;  /* 0x0000000b06077899 */ /* 0x000fe4000800063f */
[----:B------:R-:W-:Y:S02]  /*02c0*/  USHF.L.U32 UR6, UR6, 0x1, URZ ;  /* 0x0000000106067899 */ /* 0x000fe4000800063f */
[----:B0-----:R-:W-:Y:S02]  /*02d0*/  ULEA UR8, UR8, UR4, 0x18 ;  /* 0x0000000408087291 */ /* 0x001fe4000f8ec03f */
[----:B------:R-:W-:-:S04]  /*02e0*/  UIADD3 UR4, -UR5, 0x100000, URZ ;  /* 0x0010000005047890 */ /* 0x000fc8000fffe13f */
[----:B------:R-:W-:Y:S02]  /*02f0*/  USHF.L.U32 UR5, UR4, 0xb, URZ ;  /* 0x0000000b04057899 */ /* 0x000fe4000800063f */
[----:B------:R-:W-:Y:S01]  /*0300*/  USHF.L.U32 UR4, UR4, 0x1, URZ ;  /* 0x0000000104047899 */ /* 0x000fe2000800063f */
[----:B------:R-:W0:Y:S11]  /*0310*/  FENCE.VIEW.ASYNC.S ;  /* 0x00000000000073c6 */ /* 0x000e360000000000 */
[----:B0-----:R0:W1:Y:S01]  /*0320*/  SYNCS.EXCH.64 URZ, [UR8], UR4 ;  /* 0x00000004083f75b2 */ /* 0x0010620008000100 */
[----:B------:R0:W2:Y:S01]  /*0330*/  SYNCS.EXCH.64 URZ, [UR8+0x18], UR6 ;  /* 0x00001806083f75b2 */ /* 0x0000a20008000100 */
[----:B------:R0:W3:Y:S01]  /*0340*/  SYNCS.EXCH.64 URZ, [UR8+0x8], UR4 ;  /* 0x00000804083f75b2 */ /* 0x0000e20008000100 */
[----:B------:R0:W4:Y:S01]  /*0350*/  SYNCS.EXCH.64 URZ, [UR8+0x20], UR6 ;  /* 0x00002006083f75b2 */ /* 0x0001220008000100 */
[----:B------:R0:W0:Y:S01]  /*0360*/  SYNCS.EXCH.64 URZ, [UR8+0x10], UR4 ;  /* 0x00001004083f75b2 */ /* 0x0000220008000100 */
[----:B------:R0:W0:Y:S01]  /*0370*/  SYNCS.EXCH.64 URZ, [UR8+0x28], UR6 ;  /* 0x00002806083f75b2 */ /* 0x0000220008000100 */
[----:B------:R-:W-:Y:S01]  /*0380*/  NOP ;  /* 0x0000000000007918 */ /* 0x000fe20000000000 */
.L_x_2:
[----:B------:R-:W5:Y:S01]  /*0390*/  S2UR UR10, SR_CTAID.Y ;  /* 0x00000000000a79c3 */ /* 0x000f620000002600 */
[----:B------:R-:W1:Y:S01]  /*03a0*/  SHFL.IDX PT, R0, R0, RZ, 0x1f ;  /* 0x00001fff00007589 */ /* 0x000e6200000e0000 */
[----:B------:R-:W-:Y:S02]  /*03b0*/  SHF.R.S32.HI R3, RZ, 0x1f, R5 ;  /* 0x0000001fff037819 */ /* 0x000fe40000011405 */
[----:B------:R-:W-:Y:S02]  /*03c0*/  ELECT P0, URZ, PT ;  /* 0x00000000003f782f */ /* 0x000fe40003800000 */
[----:B------:R-:W-:Y:S01]  /*03d0*/  SHF.R.S32.HI R7, RZ, 0x1f, R2 ;  /* 0x0000001fff077819 */ /* 0x000fe20000011402 */
[----:B0-----:R-:W-:Y:S01]  /*03e0*/  ULDC UR4, c[0x0][0x154] ;  /* 0x0000550000047ab9 */ /* 0x001fe20000000800 */
[----:B------:R-:W-:Y:S01]  /*03f0*/  LEA.HI R3, R3, R5, RZ, 0x7 ;  /* 0x0000000503037211 */ /* 0x000fe200078f38ff */
[----:B------:R-:W-:Y:S01]  /*0400*/  ULDC UR11, c[0x0][0x148] ;  /* 0x00005200000b7ab9 */ /* 0x000fe20000000800 */
[----:B------:R-:W0:Y:S01]  /*0410*/  S2UR UR13, SR_CTAID.X ;  /* 0x00000000000d79c3 */ /* 0x000e220000002500 */
[----:B------:R-:W-:Y:S01]  /*0420*/  LEA.HI R7, R7, R2, RZ, 0x2 ;  /* 0x0000000207077211 */ /* 0x000fe200078f10ff */
[----:B------:R-:W-:Y:S01]  /*0430*/  NOP ;  /* 0x0000000000007918 */ /* 0x000fe20000000000 */
[----:B------:R-:W-:Y:S01]  /*0440*/  LOP3.LUT R3, R3, 0xffffff80, RZ, 0xc0, !PT ;  /* 0xffffff8003037812 */ /* 0x000fe200078ec0ff */
[----:B------:R-:W-:Y:S01]  /*0450*/  NOP ;  /* 0x0000000000007918 */ /* 0x000fe20000000000 */
[----:B------:R-:W-:-:S03]  /*0460*/  LOP3.LUT R7, R7, 0x3ffffffc, RZ, 0xc0, !PT ;  /* 0x3ffffffc07077812 */ /* 0x000fc600078ec0ff */
[----:B------:R-:W-:Y:S02]  /*0470*/  IMAD.IADD R3, R5, 0x1, -R3 ;  /* 0x0000000105037824 */ /* 0x000fe400078e0a03 */
[----:B------:R-:W-:Y:S01]  /*0480*/  IMAD.IADD R2, R2, 0x1, -R7 ;  /* 0x0000000102027824 */ /* 0x000fe200078e0a07 */
[----:B-----5:R-:W-:Y:S02]  /*0490*/  I2FP.F32.U32 R4, UR10 ;  /* 0x0000000a00047c45 */ /* 0x020fe40008201000 */
[----:B-1----:R-:W-:Y:S02]  /*04a0*/  ISETP.NE.OR P0, PT, R0, RZ, !P0 ;  /* 0x000000ff0000720c */ /* 0x002fe40004705670 */
[----:B------:R-:W-:Y:S01]  /*04b0*/  SHF.R.S32.HI R0, RZ, 0x1f, R3 ;  /* 0x0000001fff007819 */ /* 0x000fe20000011403 */
[----:B------:R-:W-:Y:S01]  /*04c0*/  FMUL R8, R4, UR4 ;  /* 0x0000000404087c20 */ /* 0x000fe20008400000 */
[----:B------:R-:W-:Y:S01]  /*04d0*/  ULDC UR4, c[0x0][0x150] ;  /* 0x0000540000047ab9 */ /* 0x000fe20000000800 */
[----:B0-----:R-:W-:-:S02]  /*04e0*/  I2FP.F32.U32 R4, UR13 ;  /* 0x0000000d00047c45 */ /* 0x001fc40008201000 */
[----:B------:R-:W-:Y:S02]  /*04f0*/  LEA.HI R0, R0, R3, RZ, 0x3 ;  /* 0x0000000300007211 */ /* 0x000fe400078f18ff */
[----:B------:R-:W0:Y:S01]  /*0500*/  F2I.U32.TRUNC.NTZ R8, R8 ;  /* 0x0000000800087305 */ /* 0x000e22000020f000 */
[----:B------:R-:W-:Y:S01]  /*0510*/  FMUL R6, R4, UR4 ;  /* 0x0000000404067c20 */ /* 0x000fe20008400000 */
[--C-:B------:R-:W-:Y:S02]  /*0520*/  SHF.R.S32.HI R4, RZ, 0x3, R0.reuse ;  /* 0x00000003ff047819 */ /* 0x100fe40000011400 */
[----:B------:R-:W-:Y:S01]  /*0530*/  VOTEU.ALL UP0, P0 ;  /* 0x00000000003f7886 */ /* 0x000fe20000000000 */
[----:B------:R-:W-:Y:S01]  /*0540*/  SHF.R.S32.HI R5, RZ, 0x1f, R0 ;  /* 0x0000001fff057819 */ /* 0x000fe20000011400 */
[----:B------:R-:W-:Y:S01]  /*0550*/  UMOV UR4, 0x20 ;  /* 0x0000002000047882 */ /* 0x000fe20000000000 */
[----:B------:R-:W1:Y:S01]  /*0560*/  LDC R0, c[0x0][0x140] ;  /* 0x00005000ff007b82 */ /* 0x000e620000000800 */
[----:B------:R-:W5:Y:S01]  /*0570*/  F2I.U32.TRUNC.NTZ R6, R6 ;  /* 0x0000000600067305 */ /* 0x000f62000020f000 */
[----:B------:R-:W-:Y:S01]  /*0580*/  LEA.HI R5, R5, R4, RZ, 0x2 ;  /* 0x0000000405057211 */ /* 0x000fe200078f10ff */
[----:B------:R-:W-:Y:S01]  /*0590*/  @!UP0 UMOV UR7, 0x400 ;  /* 0x0000040000078882 */ /* 0x000fe20000000000 */
[----:B------:R-:W-:-:S04]  /*05a0*/  @!UP0 UIADD3 UR4, -UR4, 0x100000, URZ ;  /* 0x0010000004048890 */ /* 0x000fc8000fffe13f */
[----:B------:R-:W-:Y:S02]  /*05b0*/  @!UP0 USHF.L.U32 UR5, UR4, 0xb, URZ ;  /* 0x0000000b04058899 */ /* 0x000fe4000800063f */
[----:B------:R-:W-:Y:S01]  /*05c0*/  @!UP0 USHF.L.U32 UR4, UR4, 0x1, URZ ;  /* 0x0000000104048899 */ /* 0x000fe2000800063f */
[----:B------:R-:W-:Y:S01]  /*05d0*/  LOP3.LUT R5, R5, 0xfffffffc, RZ, 0xc0, !PT ;  /* 0xfffffffc05057812 */ /* 0x000fe200078ec0ff */
[----:B------:R-:W-:Y:S01]  /*05e0*/  VOTEU.ALL UP1, P0 ;  /* 0x00000000003f7886 */ /* 0x000fe20000020000 */
[----:B------:R-:W2:Y:S01]  /*05f0*/  @!UP0 S2UR UR8, SR_CgaCtaId ;  /* 0x00000000000889c3 */ /* 0x000ea20000008800 */
[----:B0-----:R-:W-:Y:S02]  /*0600*/  R2UR UR12, R8 ;  /* 0x00000000080c72ca */ /* 0x001fe400000e0000 */
[----:B------:R-:W-:Y:S01]  /*0610*/  IMAD.IADD R5, R4, 0x1, -R5 ;  /* 0x0000000104057824 */ /* 0x000fe200078e0a05 */
[----:B-----5:R-:W-:-:S04]  /*0620*/  R2UR UR6, R6 ;  /* 0x00000000060672ca */ /* 0x020fc800000e0000 */
[----:B------:R-:W-:-:S06]  /*0630*/  LEA R2, R2, R5, 0x2 ;  /* 0x0000000502027211 */ /* 0x000fcc00078e10ff */
[----:B------:R-:W-:Y:S01]  /*0640*/  UIADD3 UR12, -UR12, URZ, URZ ;  /* 0x0000003f0c0c7290 */ /* 0x000fe2000fffe13f */
[----:B------:R-:W-:Y:S01]  /*0650*/  IMAD.SHL.U32 R5, R2, 0x4, RZ ;  /* 0x0000000402057824 */ /* 0x000fe200078e00ff */
[----:B-1----:R-:W-:Y:S02]  /*0660*/  ISETP.EQ.U32.AND P3, PT, R0, 0x1, PT ;  /* 0x000000010000780c */ /* 0x002fe40003f62070 */
[----:B------:R-:W-:Y:S02]  /*0670*/  UIMAD UR14, UR11, UR12, UR10 ;  /* 0x0000000c0b0e72a4 */ /* 0x000fe4000f8e020a */
[----:B------:R-:W-:Y:S01]  /*0680*/  LOP3.LUT R152, R2, 0xc, R5, 0x78, !PT ;  /* 0x0000000c02987812 */ /* 0x000fe200078e7805 */
[----:B------:R-:W-:Y:S02]  /*0690*/  UIADD3 UR6, -UR6, URZ, URZ ;  /* 0x0000003f06067290 */ /* 0x000fe4000fffe13f */
[----:B--2---:R-:W-:Y:S01]  /*06a0*/  @!UP0 ULEA UR7, UR8, UR7, 0x18 ;  /* 0x0000000708078291 */ /* 0x004fe2000f8ec03f */
[----:B------:R-:W-:Y:S01]  /*06b0*/  ISETP.NE.AND P1, PT, R152, UR14, PT ;  /* 0x0000000e98007c0c */ /* 0x000fe2000bf25270 */
[----:B------:R-:W-:Y:S01]  /*06c0*/  VOTEU.ALL UP0, P0 ;  /* 0x00000000003f7886 */ /* 0x000fe20000000000 */
[----:B------:R-:W-:Y:S01]  /*06d0*/  ULDC UR8, c[0x0][0x144] ;  /* 0x0000510000087ab9 */ /* 0x000fe20000000800 */
[----:B------:R-:W-:Y:S01]  /*06e0*/  LOP3.LUT P0, RZ, R3, 0x7, RZ, 0xc0, !PT ;  /* 0x0000000703ff7812 */ /* 0x000fe2000780c0ff */
[----:B------:R-:W-:-:S03]  /*06f0*/  UIMAD UR8, UR8, UR6, UR13 ;  /* 0x00000006080872a4 */ /* 0x000fc6000f8e020d */
[----:B------:R-:W-:-:S03]  /*0700*/  ISETP.LT.U32.AND P0, PT, R152, 0x2, !P0 ;  /* 0x000000029800780c */ /* 0x000fc60004701070 */
[----:B------:R-:W-:Y:S01]  /*0710*/  ISETP.EQ.OR P1, PT, RZ, UR8, !P1 ;  /* 0x00000008ff007c0c */ /* 0x000fe2000cf22670 */
[----:B------:R-:W0:Y:S02]  /*0720*/  FENCE.VIEW.ASYNC.S ;  /* 0x00000000000073c6 */ /* 0x000e240000000000 */
[----:B0-----:R0:W1:Y:S01]  /*0730*/  @!UP0 SYNCS.EXCH.64 URZ, [UR7+0x40], UR4 ;  /* 0x00004004073f85b2 */ /* 0x0010620008000100 */
[----:B------:R-:W-:-:S04]  /*0740*/  PLOP3.LUT P0, PT, P0, P1, PT, 0x80, 0x0 ;  /* 0x000000000000781c */ /* 0x000fc80000703070 */
[----:B------:R-:W-:Y:S01]  /*0750*/  P2R R17, PR, RZ, 0x1 ;  /* 0x00000001ff117803 */ /* 0x000fe20000000000 */
[----:B------:R0:W2:Y:S01]  /*0760*/  @!UP1 SYNCS.EXCH.64 URZ, [UR7+0x48], UR4 ;  /* 0x00004804073f95b2 */ /* 0x0000a20008000100 */
[----:B------:R-:W-:Y:S01]  /*0770*/  NOP ;  /* 0x0000000000007918 */ /* 0x000fe20000000000 */
[----:B------:R-:W-:Y:S06]  /*0780*/  @!P3 BRA `(.L_x_3) ;  /* 0x000000000008b947 */ /* 0x000fec0003800000 */
[----:B-1234-:R-:W-:Y:S01]  /*0790*/  UCGABAR_ARV ;  /* 0x00000000000079c7 */ /* 0x01efe20008000000 */
[----:B------:R-:W-:Y:S05]  /*07a0*/  BRA `(.L_x_4) ;  /* 0x0000000000047947 */ /* 0x000fea0003800000 */
.L_x_3:
[----:B-1234-:R-:W-:Y:S01]  /*07b0*/  NOP ;  /* 0x0000000000007918 */ /* 0x01efe20000000000 */
.L_x_4:
[----:B0-----:R-:W-:Y:S01]  /*07c0*/  ULDC UR4, c[0x0][0x65c] ;  /* 0x0001970000047ab9 */ /* 0x001fe20000000800 */
[----:B------:R-:W-:Y:S01]  /*07d0*/  UMOV UR5, URZ ;  /* 0x0000003f00057c82 */ /* 0x000fe20008000000 */
[----:B------:R-:W-:-:S03]  /*07e0*/  UISETP.NE.AND UP0, UPT, UR4, 0x1, UPT ;  /* 0x000000010400788c */ /* 0x000fc6000bf05270 */
[----:B------:R-:W-:Y:S01]  /*07f0*/  UMOV UR4, UR13 ;  /* 0x0000000d00047c82 */ /* 0x000fe20008000000 */
[----:B------:R-:W-:Y:S02]  /*0800*/  UP2UR UR45, UPR, URZ, 0x1 ;  /* 0x000000013f2d7883 */ /* 0x000fe40008000000 */
[----:B------:R-:W-:Y:S02]  /*0810*/  PLOP3.LUT P0, PT, PT, PT, UP0, 0x80, 0x0 ;  /* 0x000000000000781c */ /* 0x000fe40003f0f008 */
[----:B------:R-:W-:Y:S02]  /*0820*/  PLOP3.LUT P1, PT, PT, PT, UP0, 0x80, 0x0 ;  /* 0x000000000000781c */ /* 0x000fe40003f2f008 */
[----:B------:R-:W-:Y:S01]  /*0830*/  PLOP3.LUT P5, PT, PT, PT, UP0, 0x80, 0x0 ;  /* 0x000000000000781c */ /* 0x000fe20003faf008 */
[----:B------:R-:W-:Y:S01]  /*0840*/  @UP0 ULDC UR14, c[0x0][0x10] ;  /* 0x00000400000e0ab9 */ /* 0x000fe20000000800 */
[----:B------:R-:W-:Y:S01]  /*0850*/  @UP0 UMOV UR6, UR10 ;  /* 0x0000000a00060c82 */ /* 0x000fe20008000000 */
[----:B------:R-:W-:Y:S01]  /*0860*/  @UP0 UMOV UR7, URZ ;  /* 0x0000003f00070c82 */ /* 0x000fe20008000000 */
[----:B------:R-:W-:Y:S01]  /*0870*/  PLOP3.LUT P4, PT, PT, PT, UP0, 0x80, 0x0 ;  /* 0x000000000000781c */ /* 0x000fe20003f8f008 */
[----:B------:R-:W-:-:S03]  /*0880*/  @UP0 UIMAD.WIDE.U32 UR14, UR13, UR14, UR6 ;  /* 0x0000000e0d0e02a5 */ /* 0x000fc6000f8e0006 */
[----:B------:R-:W-:Y:S01]  /*0890*/  @!UP0 ULDC UR7, c[0x0][0xc] ;  /* 0x0000030000078ab9 */ /* 0x000fe20000000800 */
[----:B------:R-:W-:Y:S01]  /*08a0*/  @UP0 UMOV UR6, URZ ;  /* 0x0000003f00060c82 */ /* 0x000fe20008000000 */
[----:B------:R-:W-:Y:S01]  /*08b0*/  @!UP0 UIMAD.WIDE.U32 UR4, UR10, UR7, UR4 ;  /* 0x000000070a0482a5 */ /* 0x000fe2000f8e0004 */
[----:B------:R-:W-:Y:S01]  /*08c0*/  IMAD.U32 R2, RZ, RZ, UR14 ;  /* 0x0000000eff027e24 */ /* 0x000fe2000f8e00ff */
[----:B------:R-:W-:Y:S02]  /*08d0*/  @UP0 UIADD3 UR6, UR15, UR6, URZ ;  /* 0x000000060f060290 */ /* 0x000fe4000fffe03f */
[----:B------:R-:W-:Y:S02]  /*08e0*/  IMAD.U32 R3, RZ, RZ, UR15 ;  /* 0x0000000fff037e24 */ /* 0x000fe4000f8e00ff */
[----:B------:R-:W-:Y:S02]  /*08f0*/  @P0 IMAD.MOV.U32 R7, RZ, RZ, R2 ;  /* 0x000000ffff070224 */ /* 0x000fe400078e0002 */
[----:B------:R-:W-:Y:S01]  /*0900*/  IMAD.U32 R2, RZ, RZ, UR4 ;  /* 0x00000004ff027e24 */ /* 0x000fe2000f8e00ff */
[----:B------:R-:W-:Y:S01]  /*0910*/  @P1 MOV R6, UR6 ;  /* 0x0000000600061c02 */ /* 0x000fe20008000f00 */
[----:B------:R-:W-:-:S02]  /*0920*/  IMAD.U32 R5, RZ, RZ, UR5 ;  /* 0x00000005ff057e24 */ /* 0x000fc4000f8e00ff */
[----:B------:R-:W-:Y:S01]  /*0930*/  IMAD.U32 R3, RZ, RZ, UR5 ;  /* 0x00000005ff037e24 */ /* 0x000fe2000f8e00ff */
[----:B------:R-:W-:Y:S01]  /*0940*/  @!P4 MOV R7, R2 ;  /* 0x000000020007c202 */ /* 0x000fe20000000f00 */
[----:B------:R-:W-:Y:S02]  /*0950*/  @!P5 IMAD.MOV.U32 R6, RZ, RZ, R5 ;  /* 0x000000ffff06d224 */ /* 0x000fe400078e0005 */
[----:B------:R-:W-:-:S03]  /*0960*/  IMAD.U32 R4, RZ, RZ, UR4 ;  /* 0x00000004ff047e24 */ /* 0x000fc6000f8e00ff */
[----:B------:R0:W-:Y:S04]  /*0970*/  STL [R1+0x200], R6 ;  /* 0x0002000601007387 */ /* 0x0001e80000100800 */
[----:B------:R0:W-:Y:S01]  /*0980*/  STL [R1+0x204], R7 ;  /* 0x0002040701007387 */ /* 0x0001e20000100800 */
[----:B------:R-:W-:Y:S05]  /*0990*/  @!P3 BRA `(.L_x_5) ;  /* 0x00000000000cb947 */ /* 0x000fea0003800000 */
[----:B------:R-:W-:Y:S01]  /*09a0*/  UCGABAR_WAIT ;  /* 0x0000000000007dc7 */ /* 0x000fe20008000000 */
[----:B------:R-:W-:Y:S01]  /*09b0*/  CCTL.IVALL ;  /* 0x00000000ff00798f */ /* 0x000fe20002000000 */
[----:B------:R-:W-:Y:S05]  /*09c0*/  BRA `(.L_x_6) ;  /* 0x0000000000047947 */ /* 0x000fea0003800000 */
.L_x_5:
[----:B------:R-:W-:Y:S06]  /*09d0*/  BAR.SYNC.DEFER_BLOCKING 0x0 ;  /* 0x0000000000007b1d */ /* 0x000fec0000010000 */
.L_x_6:
[----:B------:R-:W-:Y:S05]  /*09e0*/  @!P2 BRA `(.L_x_7) ;  /* 0x000001a00028a947 */ /* 0x000fea0003800000 */
[----:B------:R-:W-:-:S06]  /*09f0*/  UISETP.GT.U32.AND UP0, UPT, UR16, 0x1, UPT ;  /* 0x000000011000788c */ /* 0x000fcc000bf04070 */
[----:B------:R-:W-:-:S13]  /*0a00*/  PLOP3.LUT P0, PT, PT, PT, UP0, 0x80, 0x0 ;  /* 0x000000000000781c */ /* 0x000fda0003f0f008 */
[----:B------:R-:W-:Y:S05]  /*0a10*/  @P0 EXIT ;  /* 0x000000000000094d */ /* 0x000fea0003800000 */
[----:B------:R-:W-:Y:S01]  /*0a20*/  ULDC.64 UR4, c[0x0][0x650] ;  /* 0x0001940000047ab9 */ /* 0x000fe20000000a00 */
[----:B------:R-:W-:Y:S01]  /*0a30*/  UMOV UR41, 0xffffffff ;  /* 0xffffffff00297882 */ /* 0x000fe20000000000 */
[----:B------:R-:W-:Y:S01]  /*0a40*/  ISETP.GE.U32.AND P0, PT, R7, UR4, PT ;  /* 0x0000000407007c0c */ /* 0x000fe2000bf06070 */
[----:B------:R-:W-:Y:S01]  /*0a50*/  UMOV UR42, 0xffffffff ;  /* 0xffffffff002a7882 */ /* 0x000fe20000000000 */
[----:B------:R-:W-:Y:S01]  /*0a60*/  UMOV UR43, 0xffffffff ;  /* 0xffffffff002b7882 */ /* 0x000fe20000000000 */
[----:B------:R-:W-:Y:S02]  /*0a70*/  PRMT R0, RZ, 0x7610, R0 ;  /* 0x00007610ff007816 */ /* 0x000fe40000000000 */
[----:B------:R-:W-:-:S13]  /*0a80*/  ISETP.GE.U32.AND.EX P0, PT, R6, UR5, PT, P0 ;  /* 0x0000000506007c0c */ /* 0x000fda000bf06100 */
[----:B------:R-:W-:Y:S05]  /*0a90*/  @P0 BRA `(.L_x_8) ;  /* 0x0000000400480947 */ /* 0x000fea0003800000 */
[----:B------:R-:W-:Y:S01]  /*0aa0*/  ULDC.64 UR16, c[0x0][0x628] ;  /* 0x00018a0000107ab9 */ /* 0x000fe20000000a00 */
[C---:B------:R-:W-:Y:S01]  /*0ab0*/  R2UR UR19, R7.reuse ;  /* 0x00000000071372ca */ /* 0x040fe200000e0000 */
[----:B------:R-:W-:Y:S01]  /*0ac0*/  ULDC UR18, c[0x0][0x630] ;  /* 0x00018c0000127ab9 */ /* 0x000fe20000000800 */
[----:B------:R-:W-:Y:S02]  /*0ad0*/  ISETP.NE.U32.AND P0, PT, RZ, UR16, PT ;  /* 0x00000010ff007c0c */ /* 0x000fe4000bf05070 */
[----:B------:R-:W-:Y:S02]  /*0ae0*/  R2UR UR4, R7 ;  /* 0x00000000070472ca */ /* 0x000fe400000e0000 */
[----:B------:R-:W-:Y:S02]  /*0af0*/  ISETP.NE.AND.EX P0, PT, RZ, UR17, PT, P0 ;  /* 0x00000011ff007c0c */ /* 0x000fe4000bf05300 */
[----:B------:R-:W-:-:S11]  /*0b00*/  R2UR UR5, R6 ;  /* 0x00000000060572ca */ /* 0x000fd600000e0000 */
[----:B------:R-:W-:Y:S05]  /*0b10*/  @!P0 BRA `(.L_x_9) ;  /* 0x0000000000308947 */ /* 0x000fea0003800000 */
[----:B------:R-:W-:Y:S01]  /*0b20*/  R2UR UR4, R7 ;  /* 0x00000000070472ca */ /* 0x000fe200000e0000 */
[----:B------:R-:W-:Y:S01]  /*0b30*/  ULDC UR9, c[0x0][0x634] ;  /* 0x00018d0000097ab9 */ /* 0x000fe20000000800 */
[----:B------:R-:W-:-:S11]  /*0b40*/  R2UR UR13, R6 ;  /* 0x00000000060d72ca */ /* 0x000fd600000e0000 */
[----:B------:R-:W-:-:S04]  /*0b50*/  UIADD3 UR9, UP0, UR4, UR9, URZ ;  /* 0x0000000904097290 */ /* 0x000fc8000ff1e03f */
[----:B------:R-:W-:-:S04]  /*0b60*/  UIADD3.X UR13, URZ, UR13, URZ, UP0, !UPT ;  /* 0x0000000d3f0d7290 */ /* 0x000fc800087fe43f */
[----:B------:R-:W-:-:S04]  /*0b70*/  UIMAD.WIDE.U32 UR4, UR13, UR16, URZ ;  /* 0x000000100d0472a5 */ /* 0x000fc8000f8e003f */
[----:B------:R-:W-:Y:S02]  /*0b80*/  UIMAD.WIDE.U32 UR6, UP0, UR9, UR17, UR4 ;  /* 0x00000011090672a5 */ /* 0x000fe4000f800004 */
[----:B------:R-:W-:Y:S02]  /*0b90*/  UIMAD.WIDE.U32 UR4, UR9, UR16, URZ ;  /* 0x00000010090472a5 */ /* 0x000fe4000f8e003f */
[----:B------:R-:W-:Y:S02]  /*0ba0*/  UIADD3.X UR15, URZ, URZ, URZ, UP0, !UPT ;  /* 0x0000003f3f0f7290 */ /* 0x000fe400087fe43f */
[----:B------:R-:W-:Y:S01]  /*0bb0*/  UIADD3 URZ, UP0, UR5, UR6, URZ ;  /* 0x00000006053f7290 */ /* 0x000fe2000ff1e03f */
[----:B------:R-:W-:-:S03]  /*0bc0*/  UMOV UR14, UR7 ;  /* 0x00000007000e7c82 */ /* 0x000fc60008000000 */
[----:B------:R-:W-:-:S12]  /*0bd0*/  UIMAD.WIDE.U32.X UR4, UR13, UR17, UR14, UP0 ;  /* 0x000000110d0472a5 */ /* 0x000fd800080e040e */
.L_x_9:
[----:B------:R-:W-:Y:S01]  /*0be0*/  USHF.R.U64 UR43, UR4, UR18, UR5 ;  /* 0x00000012042b7299 */ /* 0x000fe20008001205 */
[----:B------:R-:W-:Y:S01]  /*0bf0*/  R2UR UR7, R6 ;  /* 0x00000000060772ca */ /* 0x000fe200000e0000 */
[----:B------:R-:W-:Y:S02]  /*0c00*/  USHF.R.U32.HI UR4, URZ, UR18, UR5 ;  /* 0x000000123f047299 */ /* 0x000fe40008011605 */
[----:B------:R-:W-:Y:S01]  /*0c10*/  UIADD3 UR5, UP0, URZ, -UR43, URZ ;  /* 0x8000002b3f057290 */ /* 0x000fe2000ff1e03f */
[----:B------:R-:W-:Y:S01]  /*0c20*/  ULDC.64 UR14, c[0x0][0x620] ;  /* 0x00018800000e7ab9 */ /* 0x000fe20000000a00 */
[----:B------:R-:W-:Y:S02]  /*0c30*/  UMOV UR6, UR19 ;  /* 0x0000001300067c82 */ /* 0x000fe40008000000 */
[----:B------:R-:W-:Y:S01]  /*0c40*/  UIADD3.X UR4, URZ, ~UR4, URZ, UP0, !UPT ;  /* 0x800000043f047290 */ /* 0x000fe200087fe43f */
[----:B------:R-:W-:Y:S01]  /*0c50*/  ULDC UR9, c[0x0][0x618] ;  /* 0x0001860000097ab9 */ /* 0x000fe20000000800 */
[----:B------:R-:W-:-:S02]  /*0c60*/  UIMAD UR12, UR11, UR12, UR10 ;  /* 0x0000000c0b0c72a4 */ /* 0x000fc4000f8e020a */
[----:B------:R-:W-:Y:S02]  /*0c70*/  UIMAD UR4, UR4, UR14, URZ ;  /* 0x0000000e040472a4 */ /* 0x000fe4000f8e023f */
[----:B------:R-:W-:Y:S02]  /*0c80*/  UIMAD.WIDE.U32 UR6, UR5, UR14, UR6 ;  /* 0x0000000e050672a5 */ /* 0x000fe4000f8e0006 */
[----:B------:R-:W-:Y:S01]  /*0c90*/  UIMAD UR4, UR5, UR15, UR4 ;  /* 0x0000000f050472a4 */ /* 0x000fe2000f8e0204 */
[----:B------:R-:W-:Y:S01]  /*0ca0*/  ULDC UR10, c[0x0][0x608] ;  /* 0x00018200000a7ab9 */ /* 0x000fe20000000800 */
[----:B------:R-:W-:Y:S02]  /*0cb0*/  ULDC UR18, c[0x0][0x658] ;  /* 0x0001960000127ab9 */ /* 0x000fe40000000800 */
[----:B------:R-:W-:Y:S01]  /*0cc0*/  UIADD3 UR7, UR7, UR4, URZ ;  /* 0x0000000407077290 */ /* 0x000fe2000fffe03f */
[----:B------:R-:W-:Y:S02]  /*0cd0*/  UMOV UR11, 0xffffffff ;  /* 0xffffffff000b7882 */ /* 0x000fe40000000000 */
[----:B------:R-:W-:Y:S01]  /*0ce0*/  ULDC.64 UR4, c[0x0][0x640] ;  /* 0x0001900000047ab9 */ /* 0x000fe20000000a00 */
[----:B------:R-:W-:Y:S01]  /*0cf0*/  USHF.R.U64 UR16, UR6, UR9, UR7 ;  /* 0x0000000906107299 */ /* 0x000fe20008001207 */
[----:B------:R-:W-:Y:S01]  /*0d00*/  ISETP.NE.U32.AND P0, PT, RZ, UR4, PT ;  /* 0x00000004ff007c0c */ /* 0x000fe2000bf05070 */
[----:B------:R-:W-:-:S02]  /*0d10*/  USHF.R.U32.HI UR7, URZ, UR9, UR7 ;  /* 0x000000093f077299 */ /* 0x000fc40008011607 */
[----:B------:R-:W-:Y:S01]  /*0d20*/  USHF.L.U32 UR6, UR11, UR18, URZ ;  /* 0x000000120b067299 */ /* 0x000fe2000800063f */
[----:B------:R-:W-:Y:S01]  /*0d30*/  ISETP.NE.AND.EX P0, PT, RZ, UR5, PT, P0 ;  /* 0x00000005ff007c0c */ /* 0x000fe2000bf05300 */
[----:B------:R-:W-:Y:S02]  /*0d40*/  USHF.R.U64 UR22, UR16, UR10, UR7 ;  /* 0x0000000a10167299 */ /* 0x000fe40008001207 */
[----:B------:R-:W-:Y:S02]  /*0d50*/  USHF.R.U32.HI UR7, URZ, UR10, UR7 ;  /* 0x0000000a3f077299 */ /* 0x000fe40008011607 */
[----:B------:R-:W-:Y:S02]  /*0d60*/  UISETP.NE.AND UP1, UPT, UR45, URZ, UPT ;  /* 0x0000003f2d00728c */ /* 0x000fe4000bf25270 */
[----:B------:R-:W-:Y:S01]  /*0d70*/  USHF.R.U64 UR23, UR22, UR18, UR7 ;  /* 0x0000001216177299 */ /* 0x000fe20008001207 */
[----:B------:R-:W-:Y:S01]  /*0d80*/  ULDC UR17, c[0x0][0x600] ;  /* 0x0001800000117ab9 */ /* 0x000fe20000000800 */
[----:B------:R-:W-:-:S02]  /*0d90*/  ULOP3.LUT UR13, URZ, UR6, URZ, 0x33, !UPT ;  /* 0x000000063f0d7292 */ /* 0x000fc4000f8e333f */
[----:B------:R-:W-:Y:S02]  /*0da0*/  UIADD3 UR15, UR17, -0x1, URZ ;  /* 0xffffffff110f7890 */ /* 0x000fe4000fffe03f */
[----:B------:R-:W-:Y:S02]  /*0db0*/  USEL UR12, UR8, UR12, !UP1 ;  /* 0x0000000c080c7287 */ /* 0x000fe4000c800000 */
[----:B------:R-:W-:Y:S01]  /*0dc0*/  USHF.R.U32.HI UR7, URZ, UR18, UR7 ;  /* 0x000000123f077299 */ /* 0x000fe20008011607 */
[----:B------:R-:W-:Y:S01]  /*0dd0*/  ULDC UR19, c[0x0][0x648] ;  /* 0x0001920000137ab9 */ /* 0x000fe20000000800 */
[----:B------:R-:W-:Y:S01]  /*0de0*/  ULDC UR20, c[0x0][0x638] ;  /* 0x00018e0000147ab9 */ /* 0x000fe20000000800 */
[----:B------:R-:W-:Y:S01]  /*0df0*/  UMOV UR21, 0x1 ;  /* 0x0000000100157882 */ /* 0x000fe20000000000 */
[----:B------:R-:W-:Y:S01]  /*0e00*/  UMOV UR6, UR23 ;  /* 0x0000001700067c82 */ /* 0x000fe20008000000 */
[----:B------:R-:W-:Y:S07]  /*0e10*/  @!P0 BRA `(.L_x_10) ;  /* 0x0000000000308947 */ /* 0x000fee0003800000 */
[----:B------:R-:W-:Y:S02]  /*0e20*/  ULDC UR10, c[0x0][0x64c] ;  /* 0x00019300000a7ab9 */ /* 0x000fe40000000800 */
        /* <DEDUP_REMOVED lines=8> */
[----:B------:R-:W-:-:S07]  /*0eb0*/  UIMAD.WIDE.U32.X UR4, UR14, UR5, UR10, UP0 ;  /* 0x000000050e0472a5 */ /* 0x000fce00080e040a */
[----:B------:R-:W-:Y:S01]  /*0ec0*/  UMOV UR6, UR4 ;  /* 0x0000000400067c82 */ /* 0x000fe20008000000 */
[----:B------:R-:W-:-:S05]  /*0ed0*/  UMOV UR7, UR5 ;  /* 0x0000000500077c82 */ /* 0x000fca0008000000 */
.L_x_10:
[----:B------:R-:W-:Y:S01]  /*0ee0*/  USHF.R.U64 UR5, UR6, UR19, UR7 ;  /* 0x0000001306057299 */ /* 0x000fe20008001207 */
[----:B------:R-:W-:Y:S01]  /*0ef0*/  IMAD.MOV.U32 R0, RZ, RZ, 0x1 ;  /* 0x00000001ff007424 */ /* 0x000fe200078e00ff */
[----:B------:R-:W-:Y:S02]  /*0f00*/  USHF.L.U32 UR4, UR21, UR18, URZ ;  /* 0x0000001215047299 */ /* 0x000fe4000800063f */
[----:B------:R-:W-:Y:S02]  /*0f10*/  ULOP3.LUT UR13, UR22, UR13, URZ, 0xc0, !UPT ;  /* 0x0000000d160d7292 */ /* 0x000fe4000f8ec03f */
[----:B------:R-:W-:Y:S02]  /*0f20*/  UIADD3 UR6, -UR5, URZ, URZ ;  /* 0x0000003f05067290 */ /* 0x000fe4000fffe13f */
[----:B------:R-:W-:Y:S02]  /*0f30*/  UIMAD UR13, UR4, UR5, UR13 ;  /* 0x00000005040d72a4 */ /* 0x000fe4000f8e020d */
[----:B------:R-:W-:-:S02]  /*0f40*/  ULOP3.LUT UR15, UR16, UR15, URZ, 0xc0, !UPT ;  /* 0x0000000f100f7292 */ /* 0x000fc4000f8ec03f */
[----:B------:R-:W-:Y:S01]  /*0f50*/  UIMAD UR4, UR6, UR20, UR23 ;  /* 0x00000014060472a4 */ /* 0x000fe2000f8e0217 */
[----:B------:R-:W-:Y:S01]  /*0f60*/  ULDC UR5, c[0x0][0x610] ;  /* 0x0001840000057ab9 */ /* 0x000fe20000000800 */
[----:B------:R-:W-:Y:S02]  /*0f70*/  UISETP.NE.AND UP0, UPT, UR45, URZ, UPT ;  /* 0x0000003f2d00728c */ /* 0x000fe4000bf05270 */
[----:B------:R-:W-:Y:S02]  /*0f80*/  UIMAD UR12, UR13, UR5, UR12 ;  /* 0x000000050d0c72a4 */ /* 0x000fe4000f8e020c */
[----:B------:R-:W-:-:S04]  /*0f90*/  UIMAD UR4, UR4, UR17, UR15 ;  /* 0x00000011040472a4 */ /* 0x000fc8000f8e020f */
[----:B------:R-:W-:Y:S02]  /*0fa0*/  USEL UR42, UR4, UR12, !UP0 ;  /* 0x0000000c042a7287 */ /* 0x000fe4000c000000 */
[----:B------:R-:W-:-:S12]  /*0fb0*/  USEL UR41, UR12, UR4, !UP0 ;  /* 0x000000040c297287 */ /* 0x000fd8000c000000 */
.L_x_8:
[----:B------:R-:W-:-:S08]  /*0fc0*/  NOP ;  /* 0x0000000000007918 */ /* 0x000fd00000000000 */
[----:B------:R-:W1:Y:S02]  /*0fd0*/  USETMAXREG.TRY_ALLOC.CTAPOOL UP0, 0xf0 ;  /* 0x000000f0000079c8 */ /* 0x000e640008000600 */
[----:B-1----:R-:W-:-:S13]  /*0fe0*/  PLOP3.LUT P0, PT, PT, PT, UP0, 0x80, 0x0 ;  /* 0x000000000000781c */ /* 0x002fda0003f0f008 */
[----:B------:R-:W-:Y:S05]  /*0ff0*/  @!P0 BRA `(.L_x_8) ;  /* 0xfffffffc00f08947 */ /* 0x000fea000383ffff */
[----:B------:R-:W-:Y:S01]  /*1000*/  ULDC.64 UR4, c[0x0][0x598] ;  /* 0x0001660000047ab9 */ /* 0x000fe20000000a00 */
[----:B------:R-:W-:Y:S01]  /*1010*/  ULDC.64 UR36, c[0x0][0x208] ;  /* 0x0000820000247ab9 */ /* 0x000fe20000000a00 */
[----:B------:R-:W-:-:S04]  /*1020*/  ISETP.NE.U32.AND P0, PT, RZ, UR4, PT ;  /* 0x00000004ff007c0c */ /* 0x000fc8000bf05070 */
[----:B------:R-:W-:-:S13]  /*1030*/  ISETP.NE.AND.EX P0, PT, RZ, UR5, PT, P0 ;  /* 0x00000005ff007c0c */ /* 0x000fda000bf05300 */
[----:B------:R-:W-:Y:S05]  /*1040*/  @!P0 BRA `(.L_x_11) ;  /* 0x00000000001c8947 */ /* 0x000fea0003800000 */
[----:B------:R-:W1:Y:S02]  /*1050*/  LDC.64 R2, c[0x0][0x598] ;  /* 0x00016600ff027b82 */ /* 0x000e640000000a00 */
[----:B-1----:R-:W2:Y:S02]  /*1060*/  LDG.E.64 R2, desc[UR36][R2.64] ;  /* 0x0000002402027981 */ /* 0x002ea4000c1e1b00 */
[----:B--2---:R-:W-:-:S04]  /*1070*/  ISETP.NE.U32.AND P0, PT, R2, RZ, PT ;  /* 0x000000ff0200720c */ /* 0x004fc80003f05070 */
[----:B------:R-:W-:-:S13]  /*1080*/  ISETP.NE.AND.EX P0, PT, R3, RZ, PT, P0 ;  /* 0x000000ff0300720c */ /* 0x000fda0003f05300 */
[----:B------:R-:W-:Y:S05]  /*1090*/  @!P0 BRA `(.L_x_11) ;  /* 0x0000000000088947 */ /* 0x000fea0003800000 */
[----:B------:R1:W5:Y:S01]  /*10a0*/  LD.E R2, desc[UR36][R2.64] ;  /* 0x0000002402027980 */ /* 0x000362000c101900 */
[----:B------:R-:W-:Y:S05]  /*10b0*/  BRA `(.L_x_12) ;  /* 0x0000000000247947 */ /* 0x000fea0003800000 */
.L_x_11:
[----:B------:R-:W-:Y:S02]  /*10c0*/  ULDC.64 UR4, c[0x0][0x588] ;  /* 0x0001620000047ab9 */ /* 0x000fe40000000a00 */
[----:B------:R-:W-:-:S04]  /*10d0*/  ISETP.NE.U32.AND P0, PT, RZ, UR4, PT ;  /* 0x00000004ff007c0c */ /* 0x000fc8000bf05070 */
[----:B------:R-:W-:-:S13]  /*10e0*/  ISETP.NE.AND.EX P0, PT, RZ, UR5, PT, P0 ;  /* 0x00000005ff007c0c */ /* 0x000fda000bf05300 */
[----:B------:R-:W-:Y:S05]  /*10f0*/  @!P0 BRA `(.L_x_13) ;  /* 0x00000000000c8947 */ /* 0x000fea0003800000 */
[----:B------:R-:W1:Y:S02]  /*1100*/  LDC.64 R2, c[0x0][0x588] ;  /* 0x00016200ff027b82 */ /* 0x000e640000000a00 */
[----:B-1----:R2:W5:Y:S01]  /*1110*/  LDG.E R2, desc[UR36][R2.64] ;  /* 0x0000002402027981 */ /* 0x002562000c1e1900 */
[----:B------:R-:W-:Y:S05]  /*1120*/  BRA `(.L_x_12) ;  /* 0x0000000000087947 */ /* 0x000fea0003800000 */
.L_x_13:
[----:B------:R-:W-:Y:S02]  /*1130*/  ULDC UR4, c[0x0][0x580] ;  /* 0x0001600000047ab9 */ /* 0x000fe40000000800 */
[----:B------:R-:W-:-:S07]  /*1140*/  IMAD.U32 R2, RZ, RZ, UR4 ;  /* 0x00000004ff027e24 */ /* 0x000fce000f8e00ff */
.L_x_12:
[----:B------:R-:W-:Y:S02]  /*1150*/  ULDC.64 UR4, c[0x0][0x5a0] ;  /* 0x0001680000047ab9 */ /* 0x000fe40000000a00 */
[----:B------:R-:W-:-:S04]  /*1160*/  ISETP.NE.U32.AND P0, PT, RZ, UR4, PT ;  /* 0x00000004ff007c0c */ /* 0x000fc8000bf05070 */
[----:B------:R-:W-:-:S13]  /*1170*/  ISETP.NE.AND.EX P0, PT, RZ, UR5, PT, P0 ;  /* 0x00000005ff007c0c */ /* 0x000fda000bf05300 */
[----:B------:R-:W-:Y:S05]  /*1180*/  @!P0 BRA `(.L_x_14) ;  /* 0x00000000001c8947 */ /* 0x000fea0003800000 */
[----:B------:R-:W3:Y:S02]  /*1190*/  LDC.64 R4, c[0x0][0x5a0] ;  /* 0x00016800ff047b82 */ /* 0x000ee40000000a00 */
[----:B---3--:R-:W3:Y:S02]  /*11a0*/  LDG.E.64 R4, desc[UR36][R4.64] ;  /* 0x0000002404047981 */ /* 0x008ee4000c1e1b00 */
[----:B---3--:R-:W-:-:S04]  /*11b0*/  ISETP.NE.U32.AND P0, PT, R4, RZ, PT ;  /* 0x000000ff0400720c */ /* 0x008fc80003f05070 */
[----:B------:R-:W-:-:S13]  /*11c0*/  ISETP.NE.AND.EX P0, PT, R5, RZ, PT, P0 ;  /* 0x000000ff0500720c */ /* 0x000fda0003f05300 */
[----:B------:R-:W-:Y:S05]  /*11d0*/  @!P0 BRA `(.L_x_14) ;  /* 0x0000000000088947 */ /* 0x000fea0003800000 */
[----:B------:R3:W5:Y:S01]  /*11e0*/  LD.E R16, desc[UR36][R4.64] ;  /* 0x0000002404107980 */ /* 0x000762000c101900 */
[----:B------:R-:W-:Y:S05]  /*11f0*/  BRA `(.L_x_15) ;  /* 0x0000000000247947 */ /* 0x000fea0003800000 */
.L_x_14:
[----:B------:R-:W-:Y:S02]  /*1200*/  ULDC.64 UR4, c[0x0][0x590] ;  /* 0x0001640000047ab9 */ /* 0x000fe40000000a00 */
[----:B------:R-:W-:-:S04]  /*1210*/  ISETP.NE.U32.AND P0, PT, RZ, UR4, PT ;  /* 0x00000004ff007c0c */ /* 0x000fc8000bf05070 */
[----:B------:R-:W-:-:S13]  /*1220*/  ISETP.NE.AND.EX P0, PT, RZ, UR5, PT, P0 ;  /* 0x00000005ff007c0c */ /* 0x000fda000bf05300 */
[----:B------:R-:W-:Y:S05]  /*1230*/  @!P0 BRA `(.L_x_16) ;  /* 0x00000000000c8947 */ /* 0x000fea0003800000 */
[----:B------:R-:W3:Y:S02]  /*1240*/  LDC.64 R4, c[0x0][0x590] ;  /* 0x00016400ff047b82 */ /* 0x000ee40000000a00 */
[----:B---3--:R4:W5:Y:S01]  /*1250*/  LDG.E R16, desc[UR36][R4.64] ;  /* 0x0000002404107981 */ /* 0x008962000c1e1900 */
[----:B------:R-:W-:Y:S05]  /*1260*/  BRA `(.L_x_15) ;  /* 0x0000000000087947 */ /* 0x000fea0003800000 */
.L_x_16:
[----:B------:R-:W-:Y:S02]  /*1270*/  ULDC UR4, c[0x0][0x584] ;  /* 0x0001610000047ab9 */ /* 0x000fe40000000800 */
[----:B------:R-:W-:-:S07]  /*1280*/  IMAD.U32 R16, RZ, RZ, UR4 ;  /* 0x00000004ff107e24 */ /* 0x000fce000f8e00ff */
.L_x_15:
[----:B------:R-:W-:-:S13]  /*1290*/  LOP3.LUT P0, RZ, R0, 0xff, RZ, 0xc0, !PT ;  /* 0x000000ff00ff7812 */ /* 0x000fda000780c0ff */
[----:B------:R-:W-:Y:S05]  /*12a0*/  @!P0 EXIT ;  /* 0x000000000000894d */ /* 0x000fea0003800000 */
[----:B------:R-:W-:Y:S01]  /*12b0*/  ULDC UR4, c[0x0][0x28c] ;  /* 0x0000a30000047ab9 */ /* 0x000fe20000000800 */
[----:B------:R-:W-:Y:S01]  /*12c0*/  UMOV UR38, URZ ;  /* 0x0000003f00267c82 */ /* 0x000fe20008000000 */
[----:B------:R-:W-:Y:S01]  /*12d0*/  UIADD3 UR4, UR4, 0x3f, URZ ;  /* 0x0000003f04047890 */ /* 0x000fe2000fffe03f */
[----:B------:R-:W-:-:S03]  /*12e0*/  UMOV UR39, URZ ;  /* 0x0000003f00277c82 */ /* 0x000fc60008000000 */
[----:B------:R-:W-:-:S04]  /*12f0*/  USHF.R.S32.HI UR5, URZ, 0x1f, UR4 ;  /* 0x0000001f3f057899 */ /* 0x000fc80008011404 */
[----:B------:R-:W-:-:S04]  /*1300*/  ULEA.HI UR5, UR5, UR4, URZ, 0x6 ;  /* 0x0000000405057291 */ /* 0x000fc8000f8f303f */
[----:B------:R-:W-:-:S12]  /*1310*/  USHF.R.S32.HI UR44, URZ, 0x6, UR5 ;  /* 0x000000063f2c7899 */ /* 0x000fd80008011405 */
.L_x_546:
[----:B0-----:R-:W0:Y:S01]  /*1320*/  S2R R0, SR_TID.X ;  /* 0x0000000000007919 */ /* 0x001e220000002100 */
[----:B-1----:R-:W1:Y:S01]  /*1330*/  S2UR UR7, SR_CgaCtaId ;  /* 0x00000000000779c3 */ /* 0x002e620000008800 */
[----:B------:R-:W-:Y:S02]  /*1340*/  UMOV UR6, 0x400 ;  /* 0x0000040000067882 */ /* 0x000fe40000000000 */
[----:B-1----:R-:W-:Y:S01]  /*1350*/  ULEA UR6, UR7, UR6, 0x18 ;  /* 0x0000000607067291 */ /* 0x002fe2000f8ec03f */
[----:B0-----:R-:W-:-:S04]  /*1360*/  LOP3.LUT R0, R0, 0x80, RZ, 0xc0, !PT ;  /* 0x0000008000007812 */ /* 0x001fc800078ec0ff */
[----:B------:R-:W-:-:S06]  /*1370*/  SHF.R.U32.HI R0, RZ, 0x7, R0 ;  /* 0x00000007ff007819 */ /* 0x000fcc0000011600 */
[----:B------:R-:W0:Y:S02]  /*1380*/  SHFL.IDX PT, R0, R0, RZ, 0x1f ;  /* 0x00001fff00007589 */ /* 0x000e2400000e0000 */
[----:B0-----:R-:W-:-:S13]  /*1390*/  R2UR UR4, R0 ;  /* 0x00000000000472ca */ /* 0x001fda00000e0000 */
[----:B------:R-:W-:-:S04]  /*13a0*/  ULEA.HI UR5, UR4, UR4, URZ, 0x1 ;  /* 0x0000000404057291 */ /* 0x000fc8000f8f083f */
[----:B------:R-:W-:-:S04]  /*13b0*/  ULOP3.LUT UR5, UR5, 0x7fffe, URZ, 0xc0, !UPT ;  /* 0x0007fffe05057892 */ /* 0x000fc8000f8ec03f */
[----:B------:R-:W-:-:S03]  /*13c0*/  UIADD3 UR5, UR4, -UR5, URZ ;  /* 0x8000000504057290 */ /* 0x000fc6000fffe03f */
[----:B------:R-:W-:Y:S01]  /*13d0*/  ULDC UR4, c[0x0][0x28c] ;  /* 0x0000a30000047ab9 */ /* 0x000fe20000000800 */
[----:B------:R-:W-:Y:S01]  /*13e0*/  ULEA UR5, UR5, UR6, 0xd ;  /* 0x0000000605057291 */ /* 0x000fe2000f8e683f */
[----:B------:R-:W-:-:S03]  /*13f0*/  ISETP.LT.AND P0, PT, RZ, UR4, PT ;  /* 0x00000004ff007c0c */ /* 0x000fc6000bf01270 */
[----:B------:R-:W-:-:S04]  /*1400*/  UIADD3 UR5, UR5, 0x100, URZ ;  /* 0x0000010005057890 */ /* 0x000fc8000fffe03f */
[----:B------:R-:W-:-:S04]  /*1410*/  USHF.R.U32.HI UR5, URZ, 0x4, UR5 ;  /* 0x000000043f057899 */ /* 0x000fc80008011605 */
[----:B------:R-:W-:Y:S02]  /*1420*/  ULOP3.LUT UR46, UR5, 0x3fff, URZ, 0xc0, !UPT ;  /* 0x00003fff052e7892 */ /* 0x000fe4000f8ec03f */
[----:B---3--:R-:W-:Y:S10]  /*1430*/  @P0 BRA `(.L_x_17) ;  /* 0x0000000000400947 */ /* 0x008ff40003800000 */
[----:B------:R-:W-:Y:S01]  /*1440*/  MOV R0, 0x0 ;  /* 0x0000000000007802 */ /* 0x000fe20000000f00 */
[----:B------:R-:W-:Y:S01]  /*1450*/  ULDC.64 UR4, c[0x4][0x68] ;  /* 0x01001a0000047ab9 */ /* 0x000fe20000000a00 */
[----:B------:R-:W-:Y:S01]  /*1460*/  ULDC.64 UR6, c[0x4][0x8] ;  /* 0x0100020000067ab9 */ /* 0x000fe20000000a00 */
[----:B---34-:R-:W-:Y:S01]  /*1470*/  MOV R4, UR4 ;  /* 0x0000000400047c02 */ /* 0x018fe20008000f00 */
[----:B------:R0:W1:Y:S01]  /*1480*/  LDC.64 R14, c[0x4][R0] ;  /* 0x01000000000e7b82 */ /* 0x0000620000000a00 */
[----:B------:R-:W-:Y:S01]  /*1490*/  IMAD.U32 R5, RZ, RZ, UR5 ;  /* 0x00000005ff057e24 */ /* 0x000fe2000f8e00ff */
[----:B------:R-:W-:Y:S01]  /*14a0*/  ULDC.64 UR4, c[0x4][0x70] ;  /* 0x01001c0000047ab9 */ /* 0x000fe20000000a00 */
[----:B------:R-:W-:Y:S01]  /*14b0*/  IMAD.U32 R10, RZ, RZ, UR6 ;  /* 0x00000006ff0a7e24 */ /* 0x000fe2000f8e00ff */
[----:B------:R-:W-:Y:S01]  /*14c0*/  MOV R11, UR7 ;  /* 0x00000007000b7c02 */ /* 0x000fe20008000f00 */
[----:B------:R-:W-:Y:S02]  /*14d0*/  IMAD.U32 R6, RZ, RZ, UR4 ;  /* 0x00000004ff067e24 */ /* 0x000fe4000f8e00ff */
[----:B------:R-:W-:-:S02]  /*14e0*/  IMAD.U32 R7, RZ, RZ, UR5 ;  /* 0x00000005ff077e24 */ /* 0x000fc4000f8e00ff */
[----:B------:R-:W-:Y:S02]  /*14f0*/  IMAD.MOV.U32 R8, RZ, RZ, 0x1e1 ;  /* 0x000001e1ff087424 */ /* 0x000fe400078e00ff */
[----:B------:R-:W-:Y:S02]  /*1500*/  IMAD.MOV.U32 R12, RZ, RZ, 0x1 ;  /* 0x00000001ff0c7424 */ /* 0x000fe400078e00ff */
[----:B0-----:R-:W-:-:S07]  /*1510*/  IMAD.MOV.U32 R13, RZ, RZ, RZ ;  /* 0x000000ffff0d7224 */ /* 0x001fce00078e00ff */
[----:B------:R-:W-:-:S07]  /*1520*/  LEPC R20, `(.L_x_17) ;  /* 0x000000001014794e */ /* 0x000fce0000000000 */
[----:B-12--5:R-:W-:Y:S05]  /*1530*/  CALL.ABS.NOINC R14 ;  /* 0x000000000e007343 */ /* 0x026fea0003c00000 */
.L_x_17:
[----:B------:R-:W-:-:S06]  /*1540*/  ULOP3.LUT UR4, UR40, 0x1, URZ, 0xfc, !UPT ;  /* 0x0000000128047892 */ /* 0x000fcc000f8efc3f */
[----:B------:R-:W-:-:S05]  /*1550*/  IMAD.U32 R0, RZ, RZ, UR4 ;  /* 0x00000004ff007e24 */ /* 0x000fca000f8e00ff */
[----:B------:R-:W-:-:S13]  /*1560*/  ISETP.NE.AND P0, PT, R0, 0x3, PT ;  /* 0x000000030000780c */ /* 0x000fda0003f05270 */
[----:B------:R-:W-:Y:S05]  /*1570*/  @!P0 BRA `(.L_x_18) ;  /* 0x0000000000048947 */ /* 0x000fea0003800000 */
[----:B------:R-:W-:Y:S01]  /*1580*/  BPT.TRAP 0x1 ;  /* 0x000000040000795c */ /* 0x000fe20000300000 */
.L_x_18:
[----:B------:R-:W0:Y:S01]  /*1590*/  S2UR UR5, SR_CgaCtaId ;  /* 0x00000000000579c3 */ /* 0x000e220000008800 */
[----:B------:R-:W-:Y:S01]  /*15a0*/  UMOV UR4, 0x400 ;  /* 0x0000040000047882 */ /* 0x000fe20000000000 */
[----:B---34-:R-:W-:Y:S01]  /*15b0*/  MOV R5, UR39 ;  /* 0x0000002700057c02 */ /* 0x018fe20008000f00 */
[----:B--2---:R-:W-:-:S05]  /*15c0*/  IMAD.U32 R3, RZ, RZ, UR38 ;  /* 0x00000026ff037e24 */ /* 0x004fca000f8e00ff */
[----:B------:R-:W-:Y:S01]  /*15d0*/  SHF.L.U32 R3, R3, 0x1f, RZ ;  /* 0x0000001f03037819 */ /* 0x000fe200000006ff */
[----:B0-----:R-:W-:-:S06]  /*15e0*/  ULEA UR4, UR5, UR4, 0x18 ;  /* 0x0000000405047291 */ /* 0x001fcc000f8ec03f */
[----:B------:R-:W-:-:S04]  /*15f0*/  IMAD.U32 R0, RZ, RZ, UR4 ;  /* 0x00000004ff007e24 */ /* 0x000fc8000f8e00ff */
[----:B------:R-:W-:-:S04]  /*1600*/  IMAD R4, R5, 0x8, R0 ;  /* 0x0000000805047824 */ /* 0x000fc800078e0200 */
[----:B------:R0:W1:Y:S01]  /*1610*/  SYNCS.PHASECHK.TRANS64.TRYWAIT P1, [R4+URZ], R3 ;  /* 0x00000003040075a7 */ /* 0x000062000802017f */
[----:B------:R-:W-:Y:S05]  /*1620*/  @!P0 BRA `(.L_x_19) ;  /* 0x0000000000048947 */ /* 0x000fea0003800000 */
[----:B------:R-:W-:Y:S01]  /*1630*/  BPT.TRAP 0x1 ;  /* 0x000000040000795c */ /* 0x000fe20000300000 */
.L_x_19:
[----:B-1----:R-:W-:Y:S05]  /*1640*/  @P1 BRA `(.L_x_20) ;  /* 0x0000000000081947 */ /* 0x002fea0003800000 */
[----:B------:R-:W1:Y:S02]  /*1650*/  SYNCS.PHASECHK.TRANS64.TRYWAIT P1, [R4+URZ], R3 ;  /* 0x00000003040075a7 */ /* 0x000e64000802017f */
[----:B-1----:R-:W-:Y:S05]  /*1660*/  @!P1 BRA `(.L_x_21) ;  /* 0x000001a800b49947 */ /* 0x002fea0003800000 */
.L_x_20:
[----:B------:R-:W-:-:S04]  /*1670*/  UISETP.LT.AND UP0, UPT, UR44, 0x1, UPT ;  /* 0x000000012c00788c */ /* 0x000fc8000bf01270 */
[----:B------:R-:W-:-:S06]  /*1680*/  USEL UR4, UR44, 0x1, UP0 ;  /* 0x000000012c047887 */ /* 0x000fcc0008000000 */
[----:B01----:R-:W-:Y:S01]  /*1690*/  IMAD.U32 R3, RZ, RZ, UR4 ;  /* 0x00000004ff037e24 */ /* 0x003fe2000f8e00ff */
[----:B------:R-:W-:Y:S05]  /*16a0*/  WARPSYNC.ALL ;  /* 0x0000000000007948 */ /* 0x000fea0003800000 */
[----:B------:R-:W-:-:S04]  /*16b0*/  IADD3 R3, -R3, UR44, RZ ;  /* 0x0000002c03037c10 */ /* 0x000fc8000fffe1ff */
[----:B------:R-:W-:Y:S02]  /*16c0*/  ISETP.GE.AND P1, PT, R3, 0x1, PT ;  /* 0x000000010300780c */ /* 0x000fe40003f26270 */
[----:B------:R-:W-:Y:S01]  /*16d0*/  R2UR UR4, R0 ;  /* 0x00000000000472ca */ /* 0x000fe200000e0000 */
[----:B------:R-:W-:Y:S01]  /*16e0*/  WARPGROUP.ARRIVE ;  /* 0x00000000000079c5 */ /* 0x000fe20000000000 */
[----:B------:R-:W-:Y:S01]  /*16f0*/  UMOV UR9, 0x40000040 ;  /* 0x4000004000097882 */ /* 0x000fe20000000000 */
[----:B------:R-:W-:Y:S01]  /*1700*/  UMOV UR11, 0x40000040 ;  /* 0x40000040000b7882 */ /* 0x000fe20000000000 */
[----:B------:R-:W-:Y:S04]  /*1710*/  STL [R1+0x2c8], R17 ;  /* 0x0002c81101007387 */ /* 0x000fe80000100800 */
[----:B-----5:R0:W-:Y:S04]  /*1720*/  STL [R1+0x2c4], R16 ;  /* 0x0002c41001007387 */ /* 0x0201e80000100800 */
[----:B------:R1:W-:Y:S01]  /*1730*/  STL [R1+0x2c0], R3 ;  /* 0x0002c00301007387 */ /* 0x0003e20000100800 */
[----:B------:R-:W-:-:S03]  /*1740*/  UIADD3 UR4, UR4, 0x18100, URZ ;  /* 0x0001810004047890 */ /* 0x000fc6000fffe03f */
[----:B------:R2:W-:Y:S01]  /*1750*/  STL [R1+0x2bc], R2 ;  /* 0x0002bc0201007387 */ /* 0x0005e20000100800 */
[----:B------:R-:W-:-:S03]  /*1760*/  USHF.R.U32.HI UR4, URZ, 0x4, UR4 ;  /* 0x000000043f047899 */ /* 0x000fc60008011604 */
[----:B------:R3:W-:Y:S01]  /*1770*/  STL [R1+0x2cc], R0 ;  /* 0x0002cc0001007387 */ /* 0x0007e20000100800 */
[----:B------:R-:W-:Y:S02]  /*1780*/  ULOP3.LUT UR5, UR4, 0x3fff, URZ, 0xc0, !UPT ;  /* 0x00003fff04057892 */ /* 0x000fe4000f8ec03f */
[----:B------:R-:W-:Y:S02]  /*1790*/  ULOP3.LUT UR4, UR46, 0x10000, URZ, 0xfc, !UPT ;  /* 0x000100002e047892 */ /* 0x000fe4000f8efc3f */
[----:B------:R-:W-:Y:S02]  /*17a0*/  ULOP3.LUT UR5, UR5, 0x10000, URZ, 0xfc, !UPT ;  /* 0x0001000005057892 */ /* 0x000fe4000f8efc3f */
[----:B------:R-:W-:Y:S02]  /*17b0*/  ULEA UR6, UR39, UR4, 0xb ;  /* 0x0000000427067291 */ /* 0x000fe4000f8e583f */
[----:B------:R-:W-:-:S05]  /*17c0*/  ULEA UR7, UR39, UR5, 0xb ;  /* 0x0000000527077291 */ /* 0x000fca000f8e583f */
[----:B------:R-:W-:Y:S02]  /*17d0*/  UMOV UR8, UR6 ;  /* 0x0000000600087c82 */ /* 0x000fe40008000000 */
[----:B------:R-:W-:Y:S02]  /*17e0*/  UMOV UR10, UR7 ;  /* 0x00000007000a7c82 */ /* 0x000fe40008000000 */
[----:B------:R-:W-:Y:S01]  /*17f0*/  HGMMA.64x256x16.F32.BF16 R24, gdesc[UR8], RZ, !UPT, gsb0 ;  /* 0x03e00000081879f0 */ /* 0x000fe2000c0018ff */
[----:B------:R-:W-:Y:S01]  /*1800*/  UIADD3 UR8, UR6, 0x400, URZ ;  /* 0x0000040006087890 */ /* 0x000fe2000fffe03f */
[----:B------:R-:W-:Y:S01]  /*1810*/  UMOV UR9, 0x40000040 ;  /* 0x4000004000097882 */ /* 0x000fe20000000000 */
[----:B------:R-:W-:Y:S02]  /*1820*/  WARPGROUP.DEPBAR.LE gsb0, 0x0 ;  /* 0x00008000000079c5 */ /* 0x000fe40000010000 */
[----:B------:R-:W-:Y:S01]  /*1830*/  STL.64 [R1], R24 ;  /* 0x0000001801007387 */ /* 0x000fe20000100a00 */
[----:B------:R-:W-:Y:S01]  /*1840*/  MOV R235, R46 ;  /* 0x0000002e00eb7202 */ /* 0x000fe20000000f00 */
[----:B------:R-:W-:Y:S01]  /*1850*/  IMAD.MOV.U32 R234, RZ, RZ, R47 ;  /* 0x000000ffffea7224 */ /* 0x000fe200078e002f */
[----:B------:R-:W-:Y:S01]  /*1860*/  MOV R230, R51 ;  /* 0x0000003300e67202 */ /* 0x000fe20000000f00 */
[----:B------:R-:W-:Y:S01]  /*1870*/  STL.64 [R1+0x8], R26 ;  /* 0x0000081a01007387 */ /* 0x000fe20000100a00 */
[----:B------:R-:W-:Y:S01]  /*1880*/  IMAD.MOV.U32 R233, RZ, RZ, R48 ;  /* 0x000000ffffe97224 */ /* 0x000fe200078e0030 */
[----:B------:R-:W-:Y:S01]  /*1890*/  MOV R225, R56 ;  /* 0x0000003800e17202 */ /* 0x000fe20000000f00 */
[----:B------:R-:W-:Y:S01]  /*18a0*/  IMAD.MOV.U32 R232, RZ, RZ, R49 ;  /* 0x000000ffffe87224 */ /* 0x000fe200078e0031 */
        /* <DEDUP_REMOVED lines=48> */
[----:B0-----:R-:W-:Y:S01]  /*1bb0*/  MOV R16, R136 ;  /* 0x0000008800107202 */ /* 0x001fe20000000f00 */
[----:B------:R-:W-:Y:S01]  /*1bc0*/  IMAD.MOV.U32 R164, RZ, RZ, R80 ;  /* 0x000000ffffa47224 */ /* 0x000fe200078e0050 */
[----:B------:R-:W-:Y:S01]  /*1bd0*/  MOV R12, R140 ;  /* 0x0000008c000c7202 */ /* 0x000fe20000000f00 */
[----:B------:R-:W-:Y:S01]  /*1be0*/  IMAD.MOV.U32 R166, RZ, RZ, R82 ;  /* 0x000000ffffa67224 */ /* 0x000fe200078e0052 */
[----:B------:R-:W-:Y:S01]  /*1bf0*/  MOV R8, R144 ;  /* 0x0000009000087202 */ /* 0x000fe20000000f00 */
[----:B------:R-:W-:Y:S01]  /*1c00*/  IMAD.MOV.U32 R167, RZ, RZ, R83 ;  /* 0x000000ffffa77224 */ /* 0x000fe200078e0053 */
[----:B------:R-:W-:Y:S01]  /*1c10*/  MOV R4, R148 ;  /* 0x0000009400047202 */ /* 0x000fe20000000f00 */
[----:B------:R-:W-:Y:S01]  /*1c20*/  IMAD.MOV.U32 R168, RZ, RZ, R84 ;  /* 0x000000ffffa87224 */ /* 0x000fe200078e0054 */
[----:B------:R0:W-:Y:S01]  /*1c30*/  STL.64 [R1+0x50], R44 ;  /* 0x0000502c01007387 */ /* 0x0001e20000100a00 */
[----:B------:R-:W-:-:S02]  /*1c40*/  IMAD.MOV.U32 R169, RZ, RZ, R85 ;  /* 0x000000ffffa97224 */ /* 0x000fc400078e0055 */
[----:B------:R-:W-:Y:S01]  /*1c50*/  IMAD.MOV.U32 R171, RZ, RZ, R87 ;  /* 0x000000ffffab7224 */ /* 0x000fe200078e0057 */
[----:B------:R-:W-:Y:S01]  /*1c60*/  STL [R1+0x580], R152 ;  /* 0x0005809801007387 */ /* 0x000fe20000100800 */
[----:B------:R-:W-:Y:S02]  /*1c70*/  IMAD.MOV.U32 R172, RZ, RZ, R88 ;  /* 0x000000ffffac7224 */ /* 0x000fe400078e0058 */
[----:B------:R-:W-:Y:S02]  /*1c80*/  IMAD.MOV.U32 R173, RZ, RZ, R89 ;  /* 0x000000ffffad7224 */ /* 0x000fe400078e0059 */
[----:B------:R-:W-:Y:S02]  /*1c90*/  IMAD.MOV.U32 R174, RZ, RZ, R90 ;  /* 0x000000ffffae7224 */ /* 0x000fe400078e005a */
[----:B------:R-:W-:Y:S02]  /*1ca0*/  IMAD.MOV.U32 R176, RZ, RZ, R92 ;  /* 0x000000ffffb07224 */ /* 0x000fe400078e005c */
[----:B------:R-:W-:-:S02]  /*1cb0*/  IMAD.MOV.U32 R177, RZ, RZ, R93 ;  /* 0x000000ffffb17224 */ /* 0x000fc400078e005d */
[----:B------:R-:W-:Y:S02]  /*1cc0*/  IMAD.MOV.U32 R178, RZ, RZ, R94 ;  /* 0x000000ffffb27224 */ /* 0x000fe400078e005e */
        /* <DEDUP_REMOVED lines=41> */
[----:B-1----:R-:W-:Y:S02]  /*1f60*/  IMAD.MOV.U32 R3, RZ, RZ, R149 ;  /* 0x000000ffff037224 */ /* 0x002fe400078e0095 */
[----:B--2---:R-:W-:Y:S02]  /*1f70*/  IMAD.MOV.U32 R2, RZ, RZ, R150 ;  /* 0x000000ffff027224 */ /* 0x004fe400078e0096 */
[----:B---3--:R-:W-:Y:S02]  /*1f80*/  IMAD.MOV.U32 R0, RZ, RZ, R151 ;  /* 0x000000ffff007224 */ /* 0x008fe400078e0097 */
[----:B0-----:R-:W-:-:S06]  /*1f90*/  WARPGROUP.ARRIVE ;  /* 0x00000000000079c5 */ /* 0x001fcc0000000000 */
[----:B------:R-:W-:Y:S03]  /*1fa0*/  HGMMA.64x256x16.F32.BF16 R24, gdesc[UR8], RZ, !UPT, gsb0 ;  /* 0x03e00000081879f0 */ /* 0x000fe6000c0018ff */
[----:B------:R-:W-:Y:S02]  /*1fb0*/  WARPGROUP.DEPBAR.LE gsb0, 0x0 ;  /* 0x00008000000079c5 */ /* 0x000fe40000010000 */
[----:B------:R-:W-:Y:S04]  /*1fc0*/  STL.64 [R1+0x578], R150 ;  /* 0x0005789601007387 */ /* 0x000fe80000100a00 */
        /* <DEDUP_REMOVED lines=20> */
[----:B------:R0:W-:Y:S04]  /*2110*/  STL.64 [R1+0x4d0], R108 ;  /* 0x0004d06c01007387 */ /* 0x0001e80000100a00 */
[----:B0-----:R-:W2:Y:S04]  /*2120*/  LDL.LU R108, [R1] ;  /* 0x00000000016c7983 */ /* 0x001ea80000300800 */
[----:B------:R-:W2:Y:S04]  /*2130*/  LDL.LU R109, [R1+0x4] ;  /* 0x00000400016d7983 */ /* 0x000ea80000300800 */
        /* <DEDUP_REMOVED lines=19> */
[----:B------:R-:W2:Y:S01]  /*2270*/  LDL.LU R129, [R1+0x54] ;  /* 0x0000540001817983 */ /* 0x000ea20000300800 */
        /* <DEDUP_REMOVED lines=18> */
[----:B------:R-:W-:Y:S01]  /*23a0*/  UIADD3 UR8, UR6, 0x2, URZ ;  /* 0x0000000206087890 */ /* 0x000fe2000fffe03f */
[----:B------:R-:W-:Y:S01]  /*23b0*/  IMAD.MOV.U32 R143, RZ, RZ, R222 ;  /* 0x000000ffff8f7224 */ /* 0x000fe200078e00de */
[----:B------:R-:W-:Y:S01]  /*23c0*/  MOV R222, R14 ;  /* 0x0000000e00de7202 */ /* 0x000fe20000000f00 */
[----:B------:R-:W-:Y:S01]  /*23d0*/  IMAD.MOV.U32 R144, RZ, RZ, R221 ;  /* 0x000000ffff907224 */ /* 0x000fe200078e00dd */
[----:B------:R-:W-:Y:S01]  /*23e0*/  UIADD3 UR10, UR7, 0x2, URZ ;  /* 0x00000002070a7890 */ /* 0x000fe2000fffe03f */
[----:B------:R-:W-:Y:S01]  /*23f0*/  IMAD.MOV.U32 R145, RZ, RZ, R220 ;  /* 0x000000ffff917224 */ /* 0x000fe200078e00dc */
[----:B------:R-:W-:Y:S01]  /*2400*/  UMOV UR9, 0x40000040 ;  /* 0x4000004000097882 */ /* 0x000fe20000000000 */
[----:B------:R-:W-:Y:S01]  /*2410*/  IMAD.MOV.U32 R147, RZ, RZ, R218 ;  /* 0x000000ffff937224 */ /* 0x000fe200078e00da */
[----:B------:R-:W-:Y:S01]  /*2420*/  MOV R218, R18 ;  /* 0x0000001200da7202 */ /* 0x000fe20000000f00 */
[----:B------:R-:W-:Y:S01]  /*2430*/  IMAD.MOV.U32 R148, RZ, RZ, R217 ;  /* 0x000000ffff947224 */ /* 0x000fe200078e00d9 */
[----:B------:R-:W-:Y:S01]  /*2440*/  UMOV UR11, 0x40000040 ;  /* 0x40000040000b7882 */ /* 0x000fe20000000000 */
[----:B------:R-:W-:-:S02]  /*2450*/  IMAD.MOV.U32 R149, RZ, RZ, R216 ;  /* 0x000000ffff957224 */ /* 0x000fc400078e00d8 */
[----:B------:R-:W-:Y:S01]  /*2460*/  IMAD.MOV.U32 R151, RZ, RZ, R214 ;  /* 0x000000ffff977224 */ /* 0x000fe200078e00d6 */
[----:B------:R-:W-:Y:S01]  /*2470*/  MOV R214, R22 ;  /* 0x0000001600d67202 */ /* 0x000fe20000000f00 */
        /* <DEDUP_REMOVED lines=17> */
[----:B------:R-:W-:-:S06]  /*2590*/  IMAD.MOV.U32 R235, RZ, RZ, R0 ;  /* 0x000000ffffeb7224 */ /* 0x000fcc00078e0000 */
[----:B--2---:R-:W-:-:S06]  /*25a0*/  WARPGROUP.ARRIVE ;  /* 0x00000000000079c5 */ /* 0x004fcc0000000000 */
[----:B------:R-:W-:Y:S03]  /*25b0*/  HGMMA.64x256x16.F32.BF16 R108, gdesc[UR8], R108, gsb0 ;  /* 0x03e00000086c79f0 */ /* 0x000fe6000800186c */
[----:B------:R-:W-:Y:S02]  /*25c0*/  WARPGROUP.DEPBAR.LE gsb0, 0x0 ;  /* 0x00008000000079c5 */ /* 0x000fe40000010000 */
[----:B------:R-:W-:Y:S04]  /*25d0*/  STL.64 [R1], R108 ;  /* 0x0000006c01007387 */ /* 0x000fe80000100a00 */
        /* <DEDUP_REMOVED lines=63> */
[----:B0-----:R-:W2:Y:S04]  /*29d0*/  LDL.LU R152, [R1+0x580] ;  /* 0x0005800001987983 */ /* 0x001ea80000300800 */
[----:B------:R-:W3:Y:S04]  /*29e0*/  LDL.LU.64 R150, [R1+0x578] ;  /* 0x0005780001967983 */ /* 0x000ee80000300a00 */
        /* <DEDUP_REMOVED lines=20> */
[----:B------:R-:W3:Y:S01]  /*2b30*/  LDL.LU.64 R108, [R1+0x4d0] ;  /* 0x0004d000016c7983 */ /* 0x000ee20000300a00 */
[----:B------:R-:W-:Y:S01]  /*2b40*/  UIADD3 UR8, UR6, 0x402, URZ ;  /* 0x0000040206087890 */ /* 0x000fe2000fffe03f */
[----:B------:R-:W-:Y:S01]  /*2b50*/  UMOV UR9, 0x40000040 ;  /* 0x4000004000097882 */ /* 0x000fe20000000000 */
[----:B---3--:R-:W-:-:S07]  /*2b60*/  WARPGROUP.ARRIVE ;  /* 0x00000000000079c5 */ /* 0x008fce0000000000 */
[----:B------:R-:W-:Y:S03]  /*2b70*/  HGMMA.64x256x16.F32.BF16 R24, gdesc[UR8], R24, gsb0 ;  /* 0x03e00000081879f0 */ /* 0x000fe60008001818 */
        /* <DEDUP_REMOVED lines=65> */
[----:B0-----:R-:W3:Y:S04]  /*2f90*/  LDL.LU.64 R24, [R1] ;  /* 0x0000000001187983 */ /* 0x001ee80000300a00 */
        /* <DEDUP_REMOVED lines=63> */
[----:B------:R-:W-:-:S02]  /*3390*/  UIADD3 UR8, UR6, 0x4, URZ ;  /* 0x0000000406087890 */ /* 0x000fc4000fffe03f */
[----:B------:R-:W-:Y:S01]  /*33a0*/  UIADD3 UR10, UR7, 0x4, URZ ;  /* 0x00000004070a7890 */ /* 0x000fe2000fffe03f */
[----:B------:R-:W-:Y:S01]  /*33b0*/  UMOV UR9, 0x40000040 ;  /* 0x4000004000097882 */ /* 0x000fe20000000000 */
[----:B------:R-:W-:Y:S01]  /*33c0*/  UMOV UR11, 0x40000040 ;  /* 0x40000040000b7882 */ /* 0x000fe20000000000 */
[----:B---3--:R-:W-:-:S06]  /*33d0*/  WARPGROUP.ARRIVE ;  /* 0x00000000000079c5 */ /* 0x008fcc0000000000 */
[----:B------:R-:W-:Y:S03]  /*33e0*/  HGMMA.64x256x16.F32.BF16 R24, gdesc[UR8], R24, gsb0 ;  /* 0x03e00000081879f0 */ /* 0x000fe60008001818 */
[----:B------:R-:W-:Y:S02]  /*33f0*/  WARPGROUP.DEPBAR.LE gsb0, 0x0 ;  /* 0x00008000000079c5 */ /* 0x000fe40000010000 */
[----:B------:R-:W-:Y:S01]  /*3400*/  STL.64 [R1], R24 ;  /* 0x0000001801007387 */ /* 0x000fe20000100a00 */
        /* <DEDUP_REMOVED lines=39> */
[----:B------:R0:W-:Y:S01]  /*3680*/  STL.64 [R1+0x50], R44 ;  /* 0x0000502c01007387 */ /* 0x0001e20000100a00 */
[----:B------:R-:W-:Y:S01]  /*3690*/  IMAD.MOV.U32 R209, RZ, RZ, R125 ;  /* 0x000000ffffd17224 */ /* 0x000fe200078e007d */
[----:B------:R-:W-:Y:S01]  /*36a0*/  MOV R192, R108 ;  /* 0x0000006c00c07202 */ /* 0x000fe20000000f00 */
[----:B------:R-:W-:Y:S01]  /*36b0*/  IMAD.MOV.U32 R206, RZ, RZ, R122 ;  /* 0x000000ffffce7224 */ /* 0x000fe200078e007a */
[----:B------:R-:W3:Y:S01]  /*36c0*/  LDL.LU.64 R150, [R1+0x4c8] ;  /* 0x0004c80001967983 */ /* 0x000ee20000300a00 */
        /* <DEDUP_REMOVED lines=60> */
[----:B------:R-:W-:-:S02]  /*3a90*/  IMAD.MOV.U32 R167, RZ, RZ, R83 ;  /* 0x000000ffffa77224 */ /* 0x000fc400078e0053 */
[----:B------:R-:W-:Y:S01]  /*3aa0*/  IMAD.MOV.U32 R165, RZ, RZ, R81 ;  /* 0x000000ffffa57224 */ /* 0x000fe200078e0051 */
[----:B------:R-:W3:Y:S01]  /*3ab0*/  LDL.LU.64 R118, [R1+0x448] ;  /* 0x0004480001767983 */ /* 0x000ee20000300a00 */
[----:B------:R-:W-:Y:S02]  /*3ac0*/  IMAD.MOV.U32 R162, RZ, RZ, R78 ;  /* 0x000000ffffa27224 */ /* 0x000fe400078e004e */
[----:B------:R-:W-:Y:S01]  /*3ad0*/  IMAD.MOV.U32 R163, RZ, RZ, R79 ;  /* 0x000000ffffa37224 */ /* 0x000fe200078e004f */
[----:B------:R-:W3:Y:S01]  /*3ae0*/  LDL.LU.64 R116, [R1+0x440] ;  /* 0x0004400001747983 */ /* 0x000ee20000300a00 */
[----:B------:R-:W-:Y:S02]  /*3af0*/  IMAD.MOV.U32 R161, RZ, RZ, R77 ;  /* 0x000000ffffa17224 */ /* 0x000fe400078e004d */
        /* <DEDUP_REMOVED lines=58> */
[----:B0-----:R-:W3:Y:S04]  /*3ea0*/  LDL.LU.64 R44, [R1+0x320] ;  /* 0x00032000012c7983 */ /* 0x001ee80000300a00 */
        /* <DEDUP_REMOVED lines=11> */
[----:B------:R-:W-:-:S02]  /*3f60*/  UMOV UR9, 0x40000040 ;  /* 0x4000004000097882 */ /* 0x000fc40000000000 */
[----:B--2---:R-:W-:Y:S01]  /*3f70*/  STL [R1+0x2b8], R152 ;  /* 0x0002b89801007387 */ /* 0x004fe20000100800 */
[----:B---3--:R-:W-:-:S06]  /*3f80*/  WARPGROUP.ARRIVE ;  /* 0x00000000000079c5 */ /* 0x008fcc0000000000 */
        /* <DEDUP_REMOVED lines=66> */
[----:B------:R-:W-:-:S02]  /*43b0*/  IMAD.MOV.U32 R148, RZ, RZ, R222 ;  /* 0x000000ffff947224 */ /* 0x000fc400078e00de */
[----:B------:R-:W-:Y:S01]  /*43c0*/  IMAD.MOV.U32 R152, RZ, RZ, R218 ;  /* 0x000000ffff987224 */ /* 0x000fe200078e00da */
[----:B------:R-:W-:Y:S01]  /*43d0*/  UIADD3 UR8, UR6, 0x6, URZ ;  /* 0x0000000606087890 */ /* 0x000fe2000fffe03f */
[----:B------:R-:W-:Y:S01]  /*43e0*/  IMAD.MOV.U32 R149, RZ, RZ, R221 ;  /* 0x000000ffff957224 */ /* 0x000fe200078e00dd */
[----:B------:R-:W-:Y:S01]  /*43f0*/  UIADD3 UR10, UR7, 0x6, URZ ;  /* 0x00000006070a7890 */ /* 0x000fe2000fffe03f */
[----:B------:R-:W-:Y:S01]  /*4400*/  IMAD.MOV.U32 R151, RZ, RZ, R219 ;  /* 0x000000ffff977224 */ /* 0x000fe200078e00db */
[----:B------:R-:W-:Y:S01]  /*4410*/  MOV R219, R22 ;  /* 0x0000001600db7202 */ /* 0x000fe20000000f00 */
[----:B------:R-:W-:Y:S01]  /*4420*/  IMAD.MOV.U32 R131, RZ, RZ, R17 ;  /* 0x000000ffff837224 */ /* 0x000fe200078e0011 */
[----:B------:R-:W-:Y:S01]  /*4430*/  UMOV UR9, 0x40000040 ;  /* 0x4000004000097882 */ /* 0x000fe20000000000 */
[----:B------:R-:W-:Y:S01]  /*4440*/  IMAD.MOV.U32 R132, RZ, RZ, R16 ;  /* 0x000000ffff847224 */ /* 0x000fe200078e0010 */
[----:B------:R-:W-:Y:S01]  /*4450*/  UMOV UR11, 0x40000040 ;  /* 0x40000040000b7882 */ /* 0x000fe20000000000 */
[----:B------:R-:W-:Y:S01]  /*4460*/  IMAD.MOV.U32 R133, RZ, RZ, R3 ;  /* 0x000000ffff857224 */ /* 0x000fe200078e0003 */
[----:B------:R0:W5:Y:S01]  /*4470*/  LDL.LU R0, [R1+0x2cc] ;  /* 0x0002cc0001007983 */ /* 0x0001620000300800 */
[----:B------:R-:W-:-:S02]  /*4480*/  IMAD.MOV.U32 R218, RZ, RZ, R23 ;  /* 0x000000ffffda7224 */ /* 0x000fc400078e0017 */
[----:B------:R-:W-:Y:S01]  /*4490*/  IMAD.MOV.U32 R220, RZ, RZ, R21 ;  /* 0x000000ffffdc7224 */ /* 0x000fe200078e0015 */
[----:B------:R0:W5:Y:S01]  /*44a0*/  LDL.LU R17, [R1+0x2c8] ;  /* 0x0002c80001117983 */ /* 0x0001620000300800 */
[----:B------:R-:W-:Y:S02]  /*44b0*/  IMAD.MOV.U32 R221, RZ, RZ, R20 ;  /* 0x000000ffffdd7224 */ /* 0x000fe400078e0014 */
[----:B------:R-:W-:Y:S01]  /*44c0*/  IMAD.MOV.U32 R222, RZ, RZ, R19 ;  /* 0x000000ffffde7224 */ /* 0x000fe200078e0013 */
[----:B------:R0:W5:Y:S01]  /*44d0*/  LDL.LU R16, [R1+0x2c4] ;  /* 0x0002c40001107983 */ /* 0x0001620000300800 */
[----:B------:R-:W-:Y:S02]  /*44e0*/  IMAD.MOV.U32 R224, RZ, RZ, R15 ;  /* 0x000000ffffe07224 */ /* 0x000fe400078e000f */
[----:B------:R-:W-:Y:S01]  /*44f0*/  IMAD.MOV.U32 R225, RZ, RZ, R14 ;  /* 0x000000ffffe17224 */ /* 0x000fe200078e000e */
[----:B------:R0:W5:Y:S01]  /*4500*/  LDL.LU R3, [R1+0x2c0] ;  /* 0x0002c00001037983 */ /* 0x0001620000300800 */
[----:B------:R-:W-:-:S02]  /*4510*/  IMAD.MOV.U32 R226, RZ, RZ, R13 ;  /* 0x000000ffffe27224 */ /* 0x000fc400078e000d */
[----:B------:R-:W-:Y:S01]  /*4520*/  IMAD.MOV.U32 R228, RZ, RZ, R11 ;  /* 0x000000ffffe47224 */ /* 0x000fe200078e000b */
[----:B------:R0:W5:Y:S01]  /*4530*/  LDL.LU R2, [R1+0x2bc] ;  /* 0x0002bc0001027983 */ /* 0x0001620000300800 */
[----:B------:R-:W-:Y:S02]  /*4540*/  IMAD.MOV.U32 R229, RZ, RZ, R10 ;  /* 0x000000ffffe57224 */ /* 0x000fe400078e000a */
[----:B------:R-:W-:Y:S02]  /*4550*/  IMAD.MOV.U32 R230, RZ, RZ, R9 ;  /* 0x000000ffffe67224 */ /* 0x000fe400078e0009 */
[----:B------:R-:W-:Y:S02]  /*4560*/  IMAD.MOV.U32 R232, RZ, RZ, R7 ;  /* 0x000000ffffe87224 */ /* 0x000fe400078e0007 */
[----:B------:R-:W-:Y:S02]  /*4570*/  IMAD.MOV.U32 R233, RZ, RZ, R6 ;  /* 0x000000ffffe97224 */ /* 0x000fe400078e0006 */
        /* <DEDUP_REMOVED lines=68> */
[----:B-1----:R0:W5:Y:S04]  /*49c0*/  LDL.LU R152, [R1+0x2b8] ;  /* 0x0002b80001987983 */ /* 0x0021680000300800 */
[----:B------:R-:W2:Y:S04]  /*49d0*/  LDL.LU.64 R150, [R1+0x2b0] ;  /* 0x0002b00001967983 */ /* 0x000ea80000300a00 */
        /* <DEDUP_REMOVED lines=20> */
[----:B------:R-:W2:Y:S01]  /*4b20*/  LDL.LU.64 R108, [R1+0x208] ;  /* 0x00020800016c7983 */ /* 0x000ea20000300a00 */
[----:B------:R-:W-:Y:S01]  /*4b30*/  UIADD3 UR8, UR6, 0x406, URZ ;  /* 0x0000040606087890 */ /* 0x000fe2000fffe03f */
[----:B------:R-:W-:Y:S01]  /*4b40*/  UMOV UR9, 0x40000040 ;  /* 0x4000004000097882 */ /* 0x000fe20000000000 */
[----:B--2---:R-:W-:-:S07]  /*4b50*/  WARPGROUP.ARRIVE ;  /* 0x00000000000079c5 */ /* 0x004fce0000000000 */
[----:B------:R-:W-:Y:S03]  /*4b60*/  HGMMA.64x256x16.F32.BF16 R24, gdesc[UR8], R24, gsb0 ;  /* 0x03e00000081879f0 */ /* 0x000fe60008001818 */
[----:B------:R-:W-:Y:S02]  /*4b70*/  WARPGROUP.DEPBAR.LE gsb0, 0x0 ;  /* 0x00008000000079c5 */ /* 0x000fe40000010000 */
[----:B0-----:R-:W-:Y:S05]  /*4b80*/  @!P1 BRA `(.L_x_22) ;  /* 0x0000004000d09947 */ /* 0x001fea0003800000 */
[----:B------:R-:W-:Y:S01]  /*4b90*/  UIADD3 UR7, UR39, 0x1, URZ ;  /* 0x0000000127077890 */ /* 0x000fe2000fffe03f */
[----:B-----5:R-:W-:Y:S01]  /*4ba0*/  R2UR UR6, R3 ;  /* 0x00000000030672ca */ /* 0x020fe200000e0000 */
[----:B------:R-:W-:Y:S02]  /*4bb0*/  UMOV UR12, UR39 ;  /* 0x00000027000c7c82 */ /* 0x000fe40008000000 */
[----:B------:R-:W-:-:S04]  /*4bc0*/  UISETP.NE.AND UP0, UPT, UR7, 0x3, UPT ;  /* 0x000000030700788c */ /* 0x000fc8000bf05270 */
[----:B------:R-:W-:Y:S02]  /*4bd0*/  USEL UR8, URZ, 0x1, UP0 ;  /* 0x000000013f087887 */ /* 0x000fe40008000000 */
[----:B------:R-:W-:Y:S02]  /*4be0*/  USEL UR7, UR7, URZ, UP0 ;  /* 0x0000003f07077287 */ /* 0x000fe40008000000 */
[----:B------:R-:W-:-:S06]  /*4bf0*/  ULOP3.LUT UR8, UR38, UR8, URZ, 0x3c, !UPT ;  /* 0x0000000826087292 */ /* 0x000fcc000f8e3c3f */
[----:B------:R-:W-:-:S07]  /*4c00*/  IMAD.U32 R3, RZ, RZ, UR8 ;  /* 0x00000008ff037e24 */ /* 0x000fce000f8e00ff */
.L_x_29:
[----:B------:R-:W-:Y:S05]  /*4c10*/  @!P0 BRA `(.L_x_23) ;  /* 0x0000000000048947 */ /* 0x000fea0003800000 */
[----:B------:R-:W-:Y:S01]  /*4c20*/  BPT.TRAP 0x1 ;  /* 0x000000040000795c */ /* 0x000fe20000300000 */
.L_x_23:
[----:B------:R-:W0:Y:S01]  /*4c30*/  S2UR UR9, SR_CgaCtaId ;  /* 0x00000000000979c3 */ /* 0x000e220000008800 */
[----:B------:R-:W-:Y:S01]  /*4c40*/  UMOV UR8, 0x400 ;  /* 0x0000040000087882 */ /* 0x000fe20000000000 */
[----:B------:R-:W-:Y:S01]  /*4c50*/  IMAD.U32 R4, RZ, RZ, UR7 ;  /* 0x00000007ff047e24 */ /* 0x000fe2000f8e00ff */
[----:B------:R-:W-:Y:S01]  /*4c60*/  SHF.L.U32 R5, R3, 0x1f, RZ ;  /* 0x0000001f03057819 */ /* 0x000fe200000006ff */
[----:B0-----:R-:W-:-:S06]  /*4c70*/  ULEA UR8, UR9, UR8, 0x18 ;  /* 0x0000000809087291 */ /* 0x001fcc000f8ec03f */
[----:B------:R-:W-:-:S05]  /*4c80*/  IMAD.U32 R0, RZ, RZ, UR8 ;  /* 0x00000008ff007e24 */ /* 0x000fca000f8e00ff */
[----:B------:R-:W-:-:S04]  /*4c90*/  LEA R4, R4, R0, 0x3 ;  /* 0x0000000004047211 */ /* 0x000fc800078e18ff */
[----:B------:R0:W1:Y:S01]  /*4ca0*/  SYNCS.PHASECHK.TRANS64.TRYWAIT P1, [R4+URZ], R5 ;  /* 0x00000005040075a7 */ /* 0x000062000802017f */
[----:B------:R-:W-:Y:S05]  /*4cb0*/  @!P0 BRA `(.L_x_24) ;  /* 0x0000000000048947 */ /* 0x000fea0003800000 */
[----:B------:R-:W-:Y:S01]  /*4cc0*/  BPT.TRAP 0x1 ;  /* 0x000000040000795c */ /* 0x000fe20000300000 */
.L_x_24:
[----:B-1----:R-:W-:Y:S05]  /*4cd0*/  @P1 BRA `(.L_x_25) ;  /* 0x0000000000081947 */ /* 0x002fea0003800000 */
[----:B------:R-:W1:Y:S02]  /*4ce0*/  SYNCS.PHASECHK.TRANS64.TRYWAIT P1, [R4+URZ], R5 ;  /* 0x00000005040075a7 */ /* 0x000e64000802017f */
[----:B-1----:R-:W-:Y:S05]  /*4cf0*/  @!P1 BRA `(.L_x_26) ;  /* 0x0000017400249947 */ /* 0x002fea0003800000 */
.L_x_25:
        /* <DEDUP_REMOVED lines=64> */
[----:B--2---:R-:W2:Y:S04]  /*5100*/  LDL.LU.64 R24, [R1] ;  /* 0x0000000001187983 */ /* 0x004ea80000300a00 */
        /* <DEDUP_REMOVED lines=63> */
[----:B------:R-:W-:-:S02]  /*5500*/  ULEA UR13, UR7, UR4, 0xb ;  /* 0x00000004070d7291 */ /* 0x000fc4000f8e583f */
[----:B------:R-:W-:Y:S01]  /*5510*/  ULEA UR14, UR7, UR5, 0xb ;  /* 0x00000005070e7291 */ /* 0x000fe2000f8e583f */
[----:B------:R-:W-:Y:S01]  /*5520*/  STL [R1+0x2cc], R17 ;  /* 0x0002cc1101007387 */ /* 0x000fe20000100800 */
[----:B------:R-:W-:Y:S01]  /*5530*/  UMOV UR9, 0x40000040 ;  /* 0x4000004000097882 */ /* 0x000fe20000000000 */
[----:B------:R-:W-:Y:S02]  /*5540*/  UMOV UR11, 0x40000040 ;  /* 0x40000040000b7882 */ /* 0x000fe40000000000 */
[----:B------:R-:W-:Y:S01]  /*5550*/  UMOV UR8, UR13 ;  /* 0x0000000d00087c82 */ /* 0x000fe20008000000 */
[----:B------:R-:W-:Y:S01]  /*5560*/  STL [R1+0x2c8], R16 ;  /* 0x0002c81001007387 */ /* 0x000fe20000100800 */
[----:B------:R-:W-:-:S03]  /*5570*/  UMOV UR10, UR14 ;  /* 0x0000000e000a7c82 */ /* 0x000fc60008000000 */
[----:B------:R-:W-:Y:S04]  /*5580*/  STL [R1+0x2c4], R3 ;  /* 0x0002c40301007387 */ /* 0x000fe80000100800 */
[----:B------:R3:W-:Y:S04]  /*5590*/  STL [R1+0x2c0], R2 ;  /* 0x0002c00201007387 */ /* 0x0007e80000100800 */
[----:B------:R4:W-:Y:S01]  /*55a0*/  STL [R1+0x2bc], R0 ;  /* 0x0002bc0001007387 */ /* 0x0009e20000100800 */
[----:B--2---:R-:W-:-:S06]  /*55b0*/  WARPGROUP.ARRIVE ;  /* 0x00000000000079c5 */ /* 0x004fcc0000000000 */
[----:B------:R-:W-:Y:S03]  /*55c0*/  HGMMA.64x256x16.F32.BF16 R24, gdesc[UR8], R24, gsb0 ;  /* 0x03e00000081879f0 */ /* 0x000fe60008001818 */
[----:B------:R-:W-:Y:S02]  /*55d0*/  WARPGROUP.DEPBAR.LE gsb0, 0x0 ;  /* 0x00008000000079c5 */ /* 0x000fe40000010000 */
[----:B------:R-:W-:Y:S01]  /*55e0*/  STL.64 [R1], R24 ;  /* 0x0000001801007387 */ /* 0x000fe20000100a00 */
[----:B---3--:R-:W-:Y:S01]  /*55f0*/  IMAD.MOV.U32 R2, RZ, RZ, R150 ;  /* 0x000000ffff027224 */ /* 0x008fe200078e0096 */
[----:B------:R-:W-:Y:S01]  /*5600*/  MOV R3, R149 ;  /* 0x0000009500037202 */ /* 0x000fe20000000f00 */
[----:B----4-:R-:W-:Y:S01]  /*5610*/  IMAD.MOV.U32 R0, RZ, RZ, R151 ;  /* 0x000000ffff007224 */ /* 0x010fe200078e0097 */
[----:B------:R-:W-:Y:S01]  /*5620*/  STL.64 [R1+0x8], R26 ;  /* 0x0000081a01007387 */ /* 0x000fe20000100a00 */
[----:B01----:R-:W-:Y:S01]  /*5630*/  IMAD.MOV.U32 R4, RZ, RZ, R148 ;  /* 0x000000ffff047224 */ /* 0x003fe200078e0094 */
        /* <DEDUP_REMOVED lines=38> */
[----:B------:R-:W2:Y:S01]  /*58a0*/  LDL.LU.64 R150, [R1+0x780] ;  /* 0x0007800001967983 */ /* 0x000ea20000300a00 */
        /* <DEDUP_REMOVED lines=60> */
[----:B------:R-:W-:-:S02]  /*5c70*/  IMAD.MOV.U32 R167, RZ, RZ, R83 ;  /* 0x000000ffffa77224 */ /* 0x000fc400078e0053 */
[----:B------:R-:W-:Y:S01]  /*5c80*/  IMAD.MOV.U32 R164, RZ, RZ, R80 ;  /* 0x000000ffffa47224 */ /* 0x000fe200078e0050 */
[----:B------:R-:W2:Y:S01]  /*5c90*/  LDL.LU.64 R118, [R1+0x700] ;  /* 0x0007000001767983 */ /* 0x000ea20000300a00 */
[----:B------:R-:W-:Y:S02]  /*5ca0*/  IMAD.MOV.U32 R162, RZ, RZ, R78 ;  /* 0x000000ffffa27224 */ /* 0x000fe400078e004e */
[----:B------:R-:W-:Y:S01]  /*5cb0*/  IMAD.MOV.U32 R163, RZ, RZ, R79 ;  /* 0x000000ffffa37224 */ /* 0x000fe200078e004f */
[----:B------:R-:W2:Y:S01]  /*5cc0*/  LDL.LU.64 R116, [R1+0x6f8] ;  /* 0x0006f80001747983 */ /* 0x000ea20000300a00 */
[----:B------:R-:W-:Y:S02]  /*5cd0*/  IMAD.MOV.U32 R160, RZ, RZ, R76 ;  /* 0x000000ffffa07224 */ /* 0x000fe400078e004c */
        /* <DEDUP_REMOVED lines=58> */
[----:B0-----:R-:W2:Y:S04]  /*6080*/  LDL.LU.64 R44, [R1+0x5d8] ;  /* 0x0005d800012c7983 */ /* 0x001ea80000300a00 */
        /* <DEDUP_REMOVED lines=11> */
[----:B------:R-:W-:-:S02]  /*6140*/  UMOV UR9, 0x40000040 ;  /* 0x4000004000097882 */ /* 0x000fc40000000000 */
[----:B------:R-:W-:Y:S01]  /*6150*/  STL [R1+0x580], R152 ;  /* 0x0005809801007387 */ /* 0x000fe20000100800 */
[----:B--2---:R-:W-:-:S06]  /*6160*/  WARPGROUP.ARRIVE ;  /* 0x00000000000079c5 */ /* 0x004fcc0000000000 */
        /* <DEDUP_REMOVED lines=67> */
[----:B------:R-:W-:Y:S02]  /*65a0*/  IMAD.MOV.U32 R145, RZ, RZ, R220 ;  /* 0x000000ffff917224 */ /* 0x000fe400078e00dc */
[----:B------:R-:W-:Y:S01]  /*65b0*/  IMAD.MOV.U32 R146, RZ, RZ, R219 ;  /* 0x000000ffff927224 */ /* 0x000fe200078e00db */
[----:B------:R-:W-:Y:S01]  /*65c0*/  MOV R219, R17 ;  /* 0x0000001100db7202 */ /* 0x000fe20000000f00 */
[----:B------:R-:W-:Y:S02]  /*65d0*/  IMAD.MOV.U32 R148, RZ, RZ, R217 ;  /* 0x000000ffff947224 */ /* 0x000fe400078e00d9 */
[----:B------:R-:W-:Y:S02]  /*65e0*/  IMAD.MOV.U32 R149, RZ, RZ, R216 ;  /* 0x000000ffff957224 */ /* 0x000fe400078e00d8 */
[----:B------:R-:W-:Y:S01]  /*65f0*/  IMAD.MOV.U32 R150, RZ, RZ, R215 ;  /* 0x000000ffff967224 */ /* 0x000fe200078e00d7 */
[----:B------:R-:W-:Y:S01]  /*6600*/  MOV R215, R21 ;  /* 0x0000001500d77202 */ /* 0x000fe20000000f00 */
        /* <DEDUP_REMOVED lines=17> */
[----:B------:R-:W-:Y:S01]  /*6720*/  IMAD.MOV.U32 R234, RZ, RZ, R2 ;  /* 0x000000ffffea7224 */ /* 0x000fe200078e0002 */
[----:B------:R-:W-:Y:S02]  /*6730*/  UIADD3 UR8, UR13, 0x2, URZ ;  /* 0x000000020d087890 */ /* 0x000fe4000fffe03f */
[----:B------:R-:W-:Y:S01]  /*6740*/  UIADD3 UR10, UR14, 0x2, URZ ;  /* 0x000000020e0a7890 */ /* 0x000fe2000fffe03f */
[----:B------:R-:W-:Y:S01]  /*6750*/  UMOV UR9, 0x40000040 ;  /* 0x4000004000097882 */ /* 0x000fe20000000000 */
[----:B------:R-:W-:Y:S01]  /*6760*/  UMOV UR11, 0x40000040 ;  /* 0x40000040000b7882 */ /* 0x000fe20000000000 */
        /* <DEDUP_REMOVED lines=236> */
[----:B------:R-:W-:Y:S01]  /*7630*/  STL.64 [R1+0x30], R36 ;  /* 0x0000302401007387 */ /* 0x000fe20000100a00 */
[----:B------:R-:W-:-:S03]  /*7640*/  IMAD.MOV.U32 R5, RZ, RZ, R150 ;  /* 0x000000ffff057224 */ /* 0x000fc600078e0096 */
[----:B------:R-:W-:Y:S01]  /*7650*/  STL.64 [R1+0x38], R38 ;  /* 0x0000382601007387 */ /* 0x000fe20000100a00 */
[----:B------:R-:W-:-:S03]  /*7660*/  IMAD.MOV.U32 R4, RZ, RZ, R151 ;  /* 0x000000ffff047224 */ /* 0x000fc600078e0097 */
[----:B------:R-:W-:Y:S01]  /*7670*/  STL.64 [R1+0x40], R40 ;  /* 0x0000402801007387 */ /* 0x000fe20000100a00 */
[----:B------:R-:W-:Y:S01]  /*7680*/  IMAD.MOV.U32 R7, RZ, RZ, R148 ;  /* 0x000000ffff077224 */ /* 0x000fe200078e0094 */
[----:B------:R-:W-:Y:S02]  /*7690*/  MOV R6, R149 ;  /* 0x0000009500067202 */ /* 0x000fe40000000f00 */
[----:B------:R-:W-:Y:S01]  /*76a0*/  STL.64 [R1+0x48], R42 ;  /* 0x0000482a01007387 */ /* 0x000fe20000100a00 */
[----:B------:R-:W-:-:S03]  /*76b0*/  IMAD.MOV.U32 R9, RZ, RZ, R146 ;  /* 0x000000ffff097224 */ /* 0x000fc600078e0092 */
[----:B------:R0:W-:Y:S01]  /*76c0*/  STL.64 [R1+0x50], R44 ;  /* 0x0000502c01007387 */ /* 0x0001e20000100a00 */
[----:B------:R-:W-:Y:S01]  /*76d0*/  IMAD.MOV.U32 R8, RZ, RZ, R147 ;  /* 0x000000ffff087224 */ /* 0x000fe200078e0093 */
[----:B------:R-:W-:Y:S02]  /*76e0*/  MOV R10, R145 ;  /* 0x00000091000a7202 */ /* 0x000fe40000000f00 */
[----:B------:R-:W3:Y:S01]  /*76f0*/  LDL.LU.64 R150, [R1+0x4c8] ;  /* 0x0004c80001967983 */ /* 0x000ee20000300a00 */
[----:B------:R-:W-:-:S03]  /*7700*/  IMAD.MOV.U32 R11, RZ, RZ, R144 ;  /* 0x000000ffff0b7224 */ /* 0x000fc600078e0090 */
[----:B------:R-:W3:Y:S01]  /*7710*/  LDL.LU.64 R148, [R1+0x4c0] ;  /* 0x0004c00001947983 */ /* 0x000ee20000300a00 */
[----:B------:R-:W-:Y:S01]  /*7720*/  IMAD.MOV.U32 R13, RZ, RZ, R142 ;  /* 0x000000ffff0d7224 */ /* 0x000fe200078e008e */
[----:B------:R-:W-:Y:S01]  /*7730*/  MOV R14, R141 ;  /* 0x0000008d000e7202 */ /* 0x000fe20000000f00 */
[----:B------:R-:W-:Y:S01]  /*7740*/  IMAD.MOV.U32 R12, RZ, RZ, R143 ;  /* 0x000000ffff0c7224 */ /* 0x000fe200078e008f */
        /* <DEDUP_REMOVED lines=141> */
[----:B------:R-:W-:Y:S02]  /*8020*/  IMAD.MOV.U32 R17, RZ, RZ, R46 ;  /* 0x000000ffff117224 */ /* 0x000fe400078e002e */
[----:B------:R-:W-:Y:S01]  /*8030*/  IMAD.MOV.U32 R16, RZ, RZ, R47 ;  /* 0x000000ffff107224 */ /* 0x000fe200078e002f */
        /* <DEDUP_REMOVED lines=81> */
[----:B------:R-:W-:Y:S01]  /*8550*/  MOV R224, R15 ;  /* 0x0000000f00e07202 */ /* 0x000fe20000000f00 */
[----:B------:R-:W-:Y:S02]  /*8560*/  IMAD.MOV.U32 R148, RZ, RZ, R222 ;  /* 0x000000ffff947224 */ /* 0x000fe400078e00de */
[----:B------:R-:W-:Y:S02]  /*8570*/  IMAD.MOV.U32 R149, RZ, RZ, R221 ;  /* 0x000000ffff957224 */ /* 0x000fe400078e00dd */
[----:B------:R-:W-:Y:S01]  /*8580*/  IMAD.MOV.U32 R150, RZ, RZ, R220 ;  /* 0x000000ffff967224 */ /* 0x000fe200078e00dc */
[----:B------:R-:W-:Y:S01]  /*8590*/  MOV R220, R21 ;  /* 0x0000001500dc7202 */ /* 0x000fe20000000f00 */
[----:B------:R-:W-:Y:S02]  /*85a0*/  IMAD.MOV.U32 R152, RZ, RZ, R218 ;  /* 0x000000ffff987224 */ /* 0x000fe400078e00da */
[----:B------:R-:W-:-:S02]  /*85b0*/  IMAD.MOV.U32 R130, RZ, RZ, R17 ;  /* 0x000000ffff827224 */ /* 0x000fc400078e0011 */
[----:B------:R-:W-:Y:S01]  /*85c0*/  IMAD.MOV.U32 R132, RZ, RZ, R3 ;  /* 0x000000ffff847224 */ /* 0x000fe200078e0003 */
[----:B------:R-:W-:Y:S01]  /*85d0*/  UIADD3 UR8, UR13, 0x6, URZ ;  /* 0x000000060d087890 */ /* 0x000fe2000fffe03f */
[----:B------:R-:W-:Y:S01]  /*85e0*/  IMAD.MOV.U32 R133, RZ, RZ, R2 ;  /* 0x000000ffff857224 */ /* 0x000fe200078e0002 */
[----:B------:R-:W-:Y:S01]  /*85f0*/  UIADD3 UR10, UR14, 0x6, URZ ;  /* 0x000000060e0a7890 */ /* 0x000fe2000fffe03f */
        /* <DEDUP_REMOVED lines=118> */
[----:B------:R-:W-:Y:S01]  /*8d60*/  BPT.TRAP 0x1 ;  /* 0x000000040000795c */ /* 0x000fe20000300000 */
.L_x_27:
[----:B-----5:R-:W-:Y:S01]  /*8d70*/  ISETP.NE.AND P1, PT, R17, RZ, PT ;  /* 0x000000ff1100720c */ /* 0x020fe20003f25270 */
[----:B------:R-:W-:Y:S01]  /*8d80*/  UISETP.GT.U32.AND UP0, UPT, UR40, 0x1, UPT ;  /* 0x000000012800788c */ /* 0x000fe2000bf04070 */
[----:B------:R-:W-:-:S11]  /*8d90*/  MOV R4, UR12 ;  /* 0x0000000c00047c02 */ /* 0x000fd60008000f00 */
[----:B------:R-:W-:-:S04]  /*8da0*/  @P1 IMAD R4, R4, 0x8, R0 ;  /* 0x0000000804041824 */ /* 0x000fc800078e0200 */
[----:B------:R-:W-:-:S05]  /*8db0*/  @P1 VIADD R4, R4, 0x18 ;  /* 0x0000001804041836 */ /* 0x000fca0000000000 */
[----:B------:R-:W-:-:S04]  /*8dc0*/  @P1 PRMT R4, R152, 0x654, R4 ;  /* 0x0000065498041816 */ /* 0x000fc80000000004 */
[----:B------:R0:W-:Y:S01]  /*8dd0*/  @P1 SYNCS.ARRIVE.TRANS64.RED.A1T0 RZ, [R4+URZ], RZ ;  /* 0x000000ff04ff19a7 */ /* 0x0001e2000810043f */
[----:B------:R-:W-:-:S13]  /*8de0*/  PLOP3.LUT P1, PT, PT, PT, UP0, 0x80, 0x0 ;  /* 0x000000000000781c */ /* 0x000fda0003f2f008 */
[----:B0-----:R-:W-:Y:S05]  /*8df0*/  @P1 BRA `(.L_x_28) ;  /* 0x0000000000041947 */ /* 0x001fea0003800000 */
[----:B------:R-:W-:Y:S01]  /*8e00*/  BPT.TRAP 0x1 ;  /* 0x000000040000795c */ /* 0x000fe20000300000 */
.L_x_28:
[----:B------:R-:W-:Y:S02]  /*8e10*/  UISETP.GT.AND UP2, UPT, UR6, 0x1, UPT ;  /* 0x000000010600788c */ /* 0x000fe4000bf44270 */
[----:B------:R-:W-:Y:S02]  /*8e20*/  UIADD3 UR7, UR7, 0x1, URZ ;  /* 0x0000000107077890 */ /* 0x000fe4000fffe03f */
[----:B------:R-:W-:Y:S02]  /*8e30*/  UIADD3 UR12, UR12, 0x1, URZ ;  /* 0x000000010c0c7890 */ /* 0x000fe4000fffe03f */
[----:B------:R-:W-:Y:S01]  /*8e40*/  PLOP3.LUT P1, PT, PT, PT, UP2, 0x80, 0x0 ;  /* 0x000000000000781c */ /* 0x000fe20003f2f028 */
[----:B------:R-:W-:Y:S02]  /*8e50*/  UISETP.NE.AND UP0, UPT, UR7, 0x3, UPT ;  /* 0x000000030700788c */ /* 0x000fe4000bf05270 */
[----:B------:R-:W-:Y:S02]  /*8e60*/  UISETP.NE.AND UP1, UPT, UR12, 0x3, UPT ;  /* 0x000000030c00788c */ /* 0x000fe4000bf25270 */
[----:B------:R-:W-:-:S02]  /*8e70*/  USEL UR8, URZ, 0x1, UP0 ;  /* 0x000000013f087887 */ /* 0x000fc40008000000 */
[----:B------:R-:W-:Y:S02]  /*8e80*/  UIADD3 UR6, UR6, -0x1, URZ ;  /* 0xffffffff06067890 */ /* 0x000fe4000fffe03f */
[----:B------:R-:W-:Y:S02]  /*8e90*/  USEL UR7, UR7, URZ, UP0 ;  /* 0x0000003f07077287 */ /* 0x000fe40008000000 */
[----:B------:R-:W-:Y:S01]  /*8ea0*/  USEL UR12, UR12, URZ, UP1 ;  /* 0x0000003f0c0c7287 */ /* 0x000fe20008800000 */
[----:B------:R-:W-:Y:S01]  /*8eb0*/  LOP3.LUT R3, R3, UR8, RZ, 0x3c, !PT ;  /* 0x0000000803037c12 */ /* 0x000fe2000f8e3cff */
[----:B------:R-:W-:Y:S10]  /*8ec0*/  @P1 BRA `(.L_x_29) ;  /* 0xffffffbc00501947 */ /* 0x000ff4000383ffff */
.L_x_22:
[----:B-----5:R-:W0:Y:S02]  /*8ed0*/  LDC R3, c[0x0][0x28c] ;  /* 0x0000a300ff037b82 */ /* 0x020e240000000800 */
[----:B0-----:R-:W-:-:S13]  /*8ee0*/  ISETP.GE.AND P1, PT, R3, 0x1, PT ;  /* 0x000000010300780c */ /* 0x001fda0003f26270 */
[----:B------:R-:W-:Y:S05]  /*8ef0*/  @!P1 BRA `(.L_x_30) ;  /* 0x0000000000549947 */ /* 0x000fea0003800000 */
[----:B------:R-:W-:Y:S05]  /*8f00*/  @!P0 BRA `(.L_x_31) ;  /* 0x0000000000048947 */ /* 0x000fea0003800000 */
[----:B------:R-:W-:Y:S01]  /*8f10*/  BPT.TRAP 0x1 ;  /* 0x000000040000795c */ /* 0x000fe20000300000 */
.L_x_31:
[----:B------:R-:W-:Y:S01]  /*8f20*/  ISETP.NE.AND P0, PT, R17, RZ, PT ;  /* 0x000000ff1100720c */ /* 0x000fe20003f05270 */
[----:B------:R-:W-:-:S12]  /*8f30*/  BSSY B0, `(.L_x_32) ;  /* 0x000000d000007945 */ /* 0x000fd80003800000 */
[----:B------:R-:W-:Y:S05]  /*8f40*/  @!P0 BRA `(.L_x_33) ;  /* 0x00000000002c8947 */ /* 0x000fea0003800000 */
[----:B------:R-:W-:-:S04]  /*8f50*/  UISETP.LT.AND UP0, UPT, UR44, 0x1, UPT ;  /* 0x000000012c00788c */ /* 0x000fc8000bf01270 */
[----:B------:R-:W-:-:S04]  /*8f60*/  USEL UR6, UR44, 0x1, UP0 ;  /* 0x000000012c067887 */ /* 0x000fc80008000000 */
[----:B------:R-:W-:-:S04]  /*8f70*/  UIADD3 UR6, UR39, UR44, -UR6 ;  /* 0x0000002c27067290 */ /* 0x000fc8000fffe806 */
[----:B------:R-:W-:-:S04]  /*8f80*/  UIMAD.WIDE.U32 UR4, UR6, -0x55555555, URZ ;  /* 0xaaaaaaab060478a5 */ /* 0x000fc8000f8e003f */
[----:B------:R-:W-:-:S04]  /*8f90*/  USHF.R.U32.HI UR4, URZ, 0x1, UR5 ;  /* 0x000000013f047899 */ /* 0x000fc80008011605 */
[----:B------:R-:W-:-:S06]  /*8fa0*/  UIMAD UR6, UR4, -0x3, UR6 ;  /* 0xfffffffd040678a4 */ /* 0x000fcc000f8e0206 */
[----:B------:R-:W-:-:S05]  /*8fb0*/  IMAD.U32 R3, RZ, RZ, UR6 ;  /* 0x00000006ff037e24 */ /* 0x000fca000f8e00ff */
[----:B------:R-:W-:-:S05]  /*8fc0*/  LEA R0, R3, R0, 0x3 ;  /* 0x0000000003007211 */ /* 0x000fca00078e18ff */
[----:B------:R-:W-:-:S05]  /*8fd0*/  VIADD R0, R0, 0x18 ;  /* 0x0000001800007836 */ /* 0x000fca0000000000 */
[----:B------:R-:W-:-:S04]  /*8fe0*/  PRMT R0, R152, 0x654, R0 ;  /* 0x0000065498007816 */ /* 0x000fc80000000000 */
[----:B------:R0:W-:Y:S03]  /*8ff0*/  SYNCS.ARRIVE.TRANS64.RED.A1T0 RZ, [R0+URZ], RZ ;  /* 0x000000ff00ff79a7 */ /* 0x0001e6000810043f */
.L_x_33:
[----:B------:R-:W-:Y:S05]  /*9000*/  BSYNC B0 ;  /* 0x0000000000007941 */ /* 0x000fea0003800000 */
.L_x_32:
[----:B------:R-:W-:-:S06]  /*9010*/  UISETP.GT.U32.AND UP0, UPT, UR40, 0x1, UPT ;  /* 0x000000012800788c */ /* 0x000fcc000bf04070 */
[----:B------:R-:W-:-:S13]  /*9020*/  PLOP3.LUT P0, PT, PT, PT, UP0, 0x80, 0x0 ;  /* 0x000000000000781c */ /* 0x000fda0003f0f008 */
[----:B------:R-:W-:Y:S05]  /*9030*/  @P0 BRA `(.L_x_30) ;  /* 0x0000000000040947 */ /* 0x000fea0003800000 */
[----:B------:R-:W-:Y:S01]  /*9040*/  BPT.TRAP 0x1 ;  /* 0x000000040000795c */ /* 0x000fe20000300000 */
.L_x_30:
[----:B------:R-:W1:Y:S01]  /*9050*/  S2R R8, SR_TID.X ;  /* 0x0000000000087919 */ /* 0x000e620000002100 */
[----:B------:R-:W-:Y:S01]  /*9060*/  MOV R19, 0x6540 ;  /* 0x0000654000137802 */ /* 0x000fe20000000f00 */
[----:B------:R-:W-:Y:S02]  /*9070*/  UIMAD.WIDE UR6, UR41, 0x100, URZ ;  /* 0x00000100290678a5 */ /* 0x000fe4000f8e023f */
[----:B------:R-:W-:Y:S01]  /*9080*/  USHF.R.S32.HI UR10, URZ, 0x1f, UR43 ;  /* 0x0000001f3f0a7899 */ /* 0x000fe2000801142b */
[----:B------:R-:W-:Y:S01]  /*9090*/  ULDC.64 UR8, c[0x0][0x5d0] ;  /* 0x0001740000087ab9 */ /* 0x000fe20000000a00 */
[----:B------:R-:W-:Y:S02]  /*90a0*/  USHF.L.U32 UR41, UR41, 0x8, URZ ;  /* 0x0000000829297899 */ /* 0x000fe4000800063f */
[----:B------:R-:W-:Y:S02]  /*90b0*/  UIMAD UR4, UR10, UR8, URZ ;  /* 0x000000080a0472a4 */ /* 0x000fe4000f8e023f */
[----:B------:R-:W-:-:S02]  /*90c0*/  UIADD3 UR39, UR44, UR39, URZ ;  /* 0x000000272c277290 */ /* 0x000fc4000fffe03f */
[----:B------:R-:W-:Y:S02]  /*90d0*/  UIMAD UR4, UR43, UR9, UR4 ;  /* 0x000000092b0472a4 */ /* 0x000fe4000f8e0204 */
[----:B------:R-:W-:Y:S02]  /*90e0*/  UISETP.GT.U32.AND UP1, UPT, UR39, 0x2, UPT ;  /* 0x000000022700788c */ /* 0x000fe4000bf24070 */
[----:B------:R-:W-:Y:S02]  /*90f0*/  UISETP.GE.U32.AND UP2, UPT, UR44, 0x3, UPT ;  /* 0x000000032c00788c */ /* 0x000fe4000bf46070 */
[----:B------:R-:W-:Y:S01]  /*9100*/  UISETP.LT.U32.AND UP1, UPT, UR44, 0x3, UP1 ;  /* 0x000000032c00788c */ /* 0x000fe20008f21070 */
[--C-:B-1----:R-:W-:Y:S01]  /*9110*/  SHF.R.U32.HI R4, RZ, 0x7, R8.reuse ;  /* 0x00000007ff047819 */ /* 0x102fe20000011608 */
[----:B------:R-:W-:Y:S01]  /*9120*/  IMAD.SHL.U32 R18, R8, 0x2, RZ ;  /* 0x0000000208127824 */ /* 0x000fe200078e00ff */
[----:B------:R-:W-:Y:S02]  /*9130*/  SHF.R.U32.HI R5, RZ, 0x2, R8 ;  /* 0x00000002ff057819 */ /* 0x000fe40000011608 */
[----:B------:R-:W-:-:S02]  /*9140*/  LOP3.LUT R4, R4, 0x1, RZ, 0xc0, !PT ;  /* 0x0000000104047812 */ /* 0x000fc400078ec0ff */
[----:B------:R-:W-:Y:S02]  /*9150*/  LOP3.LUT R6, R8, 0x60, RZ, 0xc0, !PT ;  /* 0x0000006008067812 */ /* 0x000fe400078ec0ff */
[----:B------:R-:W-:Y:S01]  /*9160*/  LOP3.LUT R5, R5, 0x7, RZ, 0xc0, !PT ;  /* 0x0000000705057812 */ /* 0x000fe200078ec0ff */
[----:B------:R-:W-:Y:S01]  /*9170*/  IMAD.SHL.U32 R3, R4, 0x40, RZ ;  /* 0x0000004004037824 */ /* 0x000fe200078e00ff */
[----:B------:R-:W-:Y:S02]  /*9180*/  LOP3.LUT R18, R18, 0x6, RZ, 0xc0, !PT ;  /* 0x0000000612127812 */ /* 0x000fe400078ec0ff */
[----:B------:R-:W-:Y:S02]  /*9190*/  SHF.R.U32.HI R6, RZ, 0x1, R6 ;  /* 0x00000001ff067819 */ /* 0x000fe40000011606 */
[--C-:B------:R-:W-:Y:S02]  /*91a0*/  LOP3.LUT R3, R3, 0x40, R5.reuse, 0xe2, !PT ;  /* 0x0000004003037812 */ /* 0x100fe400078ee205 */
[----:B------:R-:W-:Y:S01]  /*91b0*/  PRMT R18, R18, R19, UR42 ;  /* 0x0000002a12127e16 */ /* 0x000fe20008000013 */
[----:B------:R-:W-:Y:S01]  /*91c0*/  USHF.L.U32 UR42, UR42, 0x8, URZ ;  /* 0x000000082a2a7899 */ /* 0x000fe2000800063f */
[----:B0-----:R-:W-:-:S02]  /*91d0*/  IADD3 R0, RZ, -R6, -R5 ;  /* 0x80000006ff007210 */ /* 0x001fc40007ffe805 */
[----:B------:R-:W-:Y:S01]  /*91e0*/  LOP3.LUT R3, R3, UR6, R6, 0xfe, !PT ;  /* 0x0000000603037c12 */ /* 0x000fe2000f8efe06 */
[----:B------:R-:W-:Y:S01]  /*91f0*/  IMAD.U32 R6, RZ, RZ, UR8 ;  /* 0x00000008ff067e24 */ /* 0x000fe2000f8e00ff */
[----:B------:R-:W-:Y:S01]  /*9200*/  SHF.R.S32.HI R19, RZ, 0x1f, R18 ;  /* 0x0000001fff137819 */ /* 0x000fe20000011412 */
[----:B------:R-:W-:Y:S01]  /*9210*/  ULDC UR8, c[0x0][0x284] ;  /* 0x0000a10000087ab9 */ /* 0x000fe20000000800 */
[----:B------:R-:W-:Y:S01]  /*9220*/  IMAD R0, R4, -0x40, R0 ;  /* 0xffffffc004007824 */ /* 0x000fe200078e0200 */
[----:B------:R-:W-:Y:S01]  /*9230*/  MOV R5, 0xfffffffe ;  /* 0xfffffffe00057802 */ /* 0x000fe20000000f00 */
[----:B------:R-:W-:Y:S02]  /*9240*/  IMAD.U32 R153, RZ, RZ, UR8 ;  /* 0x00000008ff997e24 */ /* 0x000fe4000f8e00ff */
[----:B------:R-:W-:-:S03]  /*9250*/  IMAD.WIDE.U32 R6, R6, UR43, R18 ;  /* 0x0000002b06067c25 */ /* 0x000fc6000f8e0012 */
[----:B------:R-:W-:Y:S01]  /*9260*/  IADD3 R153, R153, -UR41, R0 ;  /* 0x8000002999997c10 */ /* 0x000fe2000fffe000 */
[----:B------:R-:W-:Y:S01]  /*9270*/  VIADD R7, R7, UR4 ;  /* 0x0000000407077c36 */ /* 0x000fe20008000000 */
[----:B------:R-:W-:Y:S01]  /*9280*/  ULDC UR4, c[0x0][0x288] ;  /* 0x0000a20000047ab9 */ /* 0x000fe20000000800 */
[----:B------:R-:W-:Y:S01]  /*9290*/  LOP3.LUT R0, R8, 0x3, RZ, 0xc0, !PT ;  /* 0x0000000308007812 */ /* 0x000fe200078ec0ff */
[----:B------:R-:W-:-:S04]  /*92a0*/  UISETP.GE.AND UP0, UPT, UR42, UR4, UPT ;  /* 0x000000042a00728c */ /* 0x000fc8000bf06270 */
[----:B------:R-:W-:Y:S01]  /*92b0*/  UISETP.GE.OR UP0, UPT, UR41, UR8, UP0 ;  /* 0x000000082900728c */ /* 0x000fe20008706670 */
[----:B------:R-:W-:Y:S01]  /*92c0*/  IMAD R0, R0, R5, UR4 ;  /* 0x0000000400007e24 */ /* 0x000fe2000f8e0205 */
[----:B------:R-:W-:Y:S02]  /*92d0*/  UIMAD.WIDE.U32 UR4, UR39, -0x55555555, URZ ;  /* 0xaaaaaaab270478a5 */ /* 0x000fe4000f8e003f */
[----:B------:R-:W-:Y:S01]  /*92e0*/  USEL UR8, URZ, 0x1, !UP1 ;  /* 0x000000013f087887 */ /* 0x000fe2000c800000 */
[----:B------:R-:W-:Y:S01]  /*92f0*/  VIADD R0, R0, -UR42 ;  /* 0x8000002a00007c36 */ /* 0x000fe20008000000 */
[----:B------:R-:W-:Y:S01]  /*9300*/  PLOP3.LUT P0, PT, PT, PT, UP0, 0x80, 0x0 ;  /* 0x000000000000781c */ /* 0x000fe20003f0f008 */
[----:B------:R-:W-:Y:S02]  /*9310*/  USHF.R.U32.HI UR4, URZ, 0x1, UR5 ;  /* 0x000000013f047899 */ /* 0x000fe40008011605 */
[----:B------:R-:W-:Y:S02]  /*9320*/  ULOP3.LUT UR38, UR38, UR8, URZ, 0x3c, !UPT ;  /* 0x0000000826267292 */ /* 0x000fe4000f8e3c3f */
[----:B------:R-:W-:-:S02]  /*9330*/  UIMAD UR39, UR4, -0x3, UR39 ;  /* 0xfffffffd042778a4 */ /* 0x000fc4000f8e0227 */
[----:B------:R-:W-:Y:S01]  /*9340*/  @UP2 ULOP3.LUT UR38, UR38, 0x1, UR4, 0x78, !UPT ;  /* 0x0000000126262892 */ /* 0x000fe2000f8e7804 */
[----:B------:R-:W-:-:S05]  /*9350*/  UMOV UR41, 0xffffffff ;  /* 0xffffffff00297882 */ /* 0x000fca0000000000 */
[----:B------:R-:W-:Y:S06]  /*9360*/  @P0 BRA `(.L_x_34) ;  /* 0x0000010c00e80947 */ /* 0x000fec0003800000 */
[----:B------:R-:W-:Y:S01]  /*9370*/  FSETP.NEU.AND P0, PT, R16, RZ, PT ;  /* 0x000000ff1000720b */ /* 0x000fe20003f0d000 */
[----:B------:R-:W-:Y:S01]  /*9380*/  ULDC.64 UR8, c[0x0][0x5c8] ;  /* 0x0001720000087ab9 */ /* 0x000fe20000000a00 */
[----:B------:R-:W-:Y:S01]  /*9390*/  ISETP.GT.AND P3, PT, R153, RZ, PT ;  /* 0x000000ff9900720c */ /* 0x000fe20003f64270 */
[----:B------:R-:W-:Y:S01]  /*93a0*/  UIMAD UR4, UR7, UR8, URZ ;  /* 0x00000008070472a4 */ /* 0x000fe2000f8e023f */
[----:B------:R-:W-:Y:S01]  /*93b0*/  IMAD.U32 R10, RZ, RZ, UR9 ;  /* 0x00000009ff0a7e24 */ /* 0x000fe2000f8e00ff */
[----:B------:R-:W-:Y:S01]  /*93c0*/  BSSY B0, `(.L_x_34) ;  /* 0x00010f4000007945 */ /* 0x000fe20003800000 */
[----:B------:R-:W-:Y:S01]  /*93d0*/  IMAD.WIDE.U32 R6, R3, UR8, R6 ;  /* 0x0000000803067c25 */ /* 0x000fe2000f8e0006 */
[----:B------:R-:W-:-:S03]  /*93e0*/  ISETP.GT.AND P1, PT, R0, RZ, P3 ;  /* 0x000000ff0000720c */ /* 0x000fc60001f24270 */
[----:B------:R-:W-:-:S04]  /*93f0*/  IMAD R10, R3, R10, UR4 ;  /* 0x00000004030a7e24 */ /* 0x000fc8000f8e020a */
[----:B------:R-:W-:Y:S01]  /*9400*/  IMAD.IADD R10, R7, 0x1, R10 ;  /* 0x00000001070a7824 */ /* 0x000fe200078e020a */
[----:B------:R-:W-:Y:S06]  /*9410*/  @!P0 BRA `(.L_x_35) ;  /* 0x000000b800108947 */ /* 0x000fec0003800000 */
[----:B------:R-:W0:Y:S01]  /*9420*/  LDC.64 R22, c[0x0][0x5b8] ;  /* 0x00016e00ff167b82 */ /* 0x000e220000000a00 */
[----:B------:R-:W2:Y:S01]  /*9430*/  LDL.LU R11, [R1] ;  /* 0x00000000010b7983 */ /* 0x000ea20000300800 */
[----:B------:R-:W-:-:S06]  /*9440*/  ULDC.64 UR4, c[0x0][0x5c0] ;  /* 0x0001700000047ab9 */ /* 0x000fcc0000000a00 */
[----:B------:R-:W1:Y:S08]  /*9450*/  LDC.64 R14, c[0x0][0x5b0] ;  /* 0x00016c00ff0e7b82 */ /* 0x000e700000000a00 */
[----:B------:R-:W3:Y:S01]  /*9460*/  LDC.64 R12, c[0x0][0x5a8] ;  /* 0x00016a00ff0c7b82 */ /* 0x000ee20000000a00 */
[C---:B0-----:R-:W-:Y:S02]  /*9470*/  IMAD R159, R22.reuse, UR10, RZ ;  /* 0x0000000a169f7c24 */ /* 0x041fe4000f8e02ff */
[----:B------:R-:W-:-:S04]  /*9480*/  IMAD.WIDE.U32 R154, R22, UR43, R18 ;  /* 0x0000002b169a7c25 */ /* 0x000fc8000f8e0012 */
[----:B------:R-:W-:Y:S02]  /*9490*/  IMAD R159, R23, UR43, R159 ;  /* 0x0000002b179f7c24 */ /* 0x000fe4000f8e029f */
[----:B-1----:R-:W-:Y:S02]  /*94a0*/  IMAD R158, R14, UR7, RZ ;  /* 0x000000070e9e7c24 */ /* 0x002fe4000f8e02ff */
[----:B------:R-:W-:Y:S01]  /*94b0*/  IMAD.MOV.U32 R20, RZ, RZ, R154 ;  /* 0x000000ffff147224 */ /* 0x000fe200078e009a */
[----:B------:R-:W-:Y:S01]  /*94c0*/  IADD3 R21, R155, R159, RZ ;  /* 0x0000009f9b157210 */ /* 0x000fe20007ffe0ff */
[C---:B------:R-:W-:Y:S02]  /*94d0*/  IMAD R158, R3.reuse, R15, R158 ;  /* 0x0000000f039e7224 */ /* 0x040fe400078e029e */
[----:B------:R-:W-:-:S04]  /*94e0*/  IMAD.WIDE.U32 R4, R3, R14, R20 ;  /* 0x0000000e03047225 */ /* 0x000fc800078e0014 */
[----:B------:R-:W-:Y:S01]  /*94f0*/  IMAD.IADD R5, R5, 0x1, R158 ;  /* 0x0000000105057824 */ /* 0x000fe200078e029e */
[----:B---3--:R-:W-:-:S04]  /*9500*/  LEA R8, P0, R4, R12, 0x1 ;  /* 0x0000000c04087211 */ /* 0x008fc800078008ff */
[----:B------:R-:W-:-:S05]  /*9510*/  LEA.HI.X R9, R4, R13, R5, 0x1, P0 ;  /* 0x0000000d04097211 */ /* 0x000fca00000f0c05 */
[----:B------:R-:W3:Y:S01]  /*9520*/  @P1 LDG.E.LTC128B.U16 R23, desc[UR36][R8.64] ;  /* 0x0000002408171981 */ /* 0x000ee2000c1e1520 */
[----:B------:R-:W-:Y:S01]  /*9530*/  BSSY B1, `(.L_x_36) ;  /* 0x0000011000017945 */ /* 0x000fe20003800000 */
[----:B---3--:R-:W-:-:S04]  /*9540*/  IMAD.U32 R4, R23, 0x10000, RZ ;  /* 0x0001000017047824 */ /* 0x008fc800078e00ff */
[----:B------:R-:W-:-:S04]  /*9550*/  FMUL R4, R4, R16 ;  /* 0x0000001004047220 */ /* 0x000fc80000400000 */
[----:B--2---:R-:W-:Y:S01]  /*9560*/  FFMA R7, R11, R2, R4 ;  /* 0x000000020b077223 */ /* 0x004fe20000000004 */
[----:B------:R-:W-:-:S04]  /*9570*/  LEA R4, P0, R6, UR4, 0x1 ;  /* 0x0000000406047c11 */ /* 0x000fc8000f8008ff */
[----:B------:R-:W-:Y:S02]  /*9580*/  LEA.HI.X R5, R6, UR5, R10, 0x1, P0 ;  /* 0x0000000506057c11 */ /* 0x000fe400080f0c0a */
[----:B------:R-:W-:-:S05]  /*9590*/  F2FP.BF16.F32.PACK_AB R6, RZ, R7 ;  /* 0x00000007ff06723e */ /* 0x000fca00000010ff */
[----:B------:R0:W-:Y:S02]  /*95a0*/  @P1 STG.E.U16 desc[UR36][R4.64], R6 ;  /* 0x0000000604001986 */ /* 0x0001e4000c101524 */
[----:B0-----:R-:W-:-:S05]  /*95b0*/  IMAD.WIDE.U32 R6, R3, R14, R18 ;  /* 0x0000000e03067225 */ /* 0x001fca00078e0012 */
[----:B------:R-:W-:-:S03]  /*95c0*/  IADD3 R7, R158, R7, RZ ;  /* 0x000000079e077210 */ /* 0x000fc60007ffe0ff */
[----:B------:R-:W-:-:S04]  /*95d0*/  IMAD.WIDE.U32 R6, R22, UR43, R6 ;  /* 0x0000002b16067c25 */ /* 0x000fc8000f8e0006 */
[----:B------:R-:W-:Y:S01]  /*95e0*/  IMAD.IADD R7, R159, 0x1, R7 ;  /* 0x000000019f077824 */ /* 0x000fe200078e0207 */
[----:B------:R-:W-:-:S04]  /*95f0*/  LEA R10, P0, R6, R12, 0x1 ;  /* 0x0000000c060a7211 */ /* 0x000fc800078008ff */
[----:B------:R-:W-:Y:S02]  /*9600*/  LEA.HI.X R11, R6, R13, R7, 0x1, P0 ;  /* 0x0000000d060b7211 */ /* 0x000fe400000f0c07 */
[----:B------:R-:W-:-:S13]  /*9610*/  ISETP.GT.AND P0, PT, R0, 0x1, P3 ;  /* 0x000000010000780c */ /* 0x000fda0001f04270 */
[----:B------:R-:W-:Y:S05]  /*9620*/  @!P0 BRA `(.L_x_37) ;  /* 0x0000000000048947 */ /* 0x000fea0003800000 */
[----:B------:R0:W5:Y:S02]  /*9630*/  LDG.E.LTC128B.U16 R23, desc[UR36][R10.64+0x2] ;  /* 0x000002240a177981 */ /* 0x000164000c1e1520 */
.L_x_37:
[----:B------:R-:W-:Y:S05]  /*9640*/  BSYNC B1 ;  /* 0x0000000000017941 */ /* 0x000fea0003800000 */
.L_x_36:
[----:B------:R-:W2:Y:S01]  /*9650*/  LDL.LU R7, [R1+0x4] ;  /* 0x0000040001077983 */ /* 0x000ea20000300800 */
[----:B-----5:R-:W-:Y:S01]  /*9660*/  IMAD.U32 R6, R23, 0x10000, RZ ;  /* 0x0001000017067824 */ /* 0x020fe200078e00ff */
[C---:B------:R-:W-:Y:S01]  /*9670*/  SHF.L.U64.HI R157, R14.reuse, 0x3, R15 ;  /* 0x000000030e9d7819 */ /* 0x040fe2000001020f */
[----:B------:R-:W-:Y:S01]  /*9680*/  IMAD.SHL.U32 R156, R14, 0x8, RZ ;  /* 0x000000080e9c7824 */ /* 0x000fe200078e00ff */
[----:B------:R-:W3:Y:S01]  /*9690*/  LDL.LU R160, [R1+0x8] ;  /* 0x0000080001a07983 */ /* 0x000ee20000300800 */
[----:B------:R-:W-:-:S04]  /*96a0*/  FMUL R6, R6, R16 ;  /* 0x0000001006067220 */ /* 0x000fc80000400000 */
[----:B--2---:R-:W-:-:S05]  /*96b0*/  FFMA R6, R7, R2, R6 ;  /* 0x0000000207067223 */ /* 0x004fca0000000006 */
[----:B------:R-:W-:-:S05]  /*96c0*/  F2FP.BF16.F32.PACK_AB R6, RZ, R6 ;  /* 0x00000006ff06723e */ /* 0x000fca00000010ff */
[----:B------:R1:W-:Y:S01]  /*96d0*/  @P0 STG.E.U16 desc[UR36][R4.64+0x2], R6 ;  /* 0x0000020604000986 */ /* 0x0003e2000c101524 */
[----:B------:R-:W-:-:S04]  /*96e0*/  ISETP.GT.AND P0, PT, R153, 0x8, PT ;  /* 0x000000089900780c */ /* 0x000fc80003f04270 */
[----:B------:R-:W-:Y:S01]  /*96f0*/  ISETP.GT.AND P1, PT, R0, RZ, P0 ;  /* 0x000000ff0000720c */ /* 0x000fe20000724270 */
[----:B-1----:R-:W-:-:S05]  /*9700*/  IMAD.WIDE.U32 R6, R3, R14, R156 ;  /* 0x0000000e03067225 */ /* 0x002fca00078e009c */
[----:B------:R-:W-:Y:S02]  /*9710*/  IADD3 R158, R158, R7, RZ ;  /* 0x000000079e9e7210 */ /* 0x000fe40007ffe0ff */
[----:B------:R-:W-:-:S05]  /*9720*/  IADD3 R7, P2, R154, R6, RZ ;  /* 0x000000069a077210 */ /* 0x000fca0007f5e0ff */
[----:B------:R-:W-:Y:S01]  /*9730*/  IMAD.X R9, R158, 0x1, R21, P2 ;  /* 0x000000019e097824 */ /* 0x000fe200010e0615 */
[----:B------:R-:W-:-:S04]  /*9740*/  LEA R8, P2, R7, R12, 0x1 ;  /* 0x0000000c07087211 */ /* 0x000fc800078408ff */
[----:B------:R-:W-:-:S05]  /*9750*/  LEA.HI.X R9, R7, R13, R9, 0x1, P2 ;  /* 0x0000000d07097211 */ /* 0x000fca00010f0c09 */
[----:B------:R1:W2:Y:S01]  /*9760*/  @P1 LDG.E.LTC128B.U16 R23, desc[UR36][R8.64] ;  /* 0x0000002408171981 */ /* 0x0002a2000c1e1520 */
[----:B------:R-:W-:Y:S01]  /*9770*/  IADD3 R6, P2, R18, R6, RZ ;  /* 0x0000000612067210 */ /* 0x000fe20007f5e0ff */
[----:B------:R-:W-:Y:S01]  /*9780*/  BSSY B1, `(.L_x_38) ;  /* 0x0000016000017945 */ /* 0x000fe20003800000 */
[----:B------:R-:W-:-:S03]  /*9790*/  ISETP.GT.AND P4, PT, R0, 0x1, P0 ;  /* 0x000000010000780c */ /* 0x000fc60000784270 */
[----:B------:R-:W-:Y:S02]  /*97a0*/  IMAD.X R7, R19, 0x1, R158, P2 ;  /* 0x0000000113077824 */ /* 0x000fe400010e069e */
[----:B------:R-:W-:Y:S02]  /*97b0*/  IMAD.U32 R158, RZ, RZ, UR9 ;  /* 0x00000009ff9e7e24 */ /* 0x000fe4000f8e00ff */
[----:B------:R-:W-:-:S04]  /*97c0*/  IMAD.WIDE.U32 R6, R22, UR43, R6 ;  /* 0x0000002b16067c25 */ /* 0x000fc8000f8e0006 */
[----:B------:R-:W-:Y:S01]  /*97d0*/  IMAD.IADD R7, R159, 0x1, R7 ;  /* 0x000000019f077824 */ /* 0x000fe200078e0207 */
[----:B-1----:R-:W-:-:S04]  /*97e0*/  LEA R8, P2, R6, R12, 0x1 ;  /* 0x0000000c06087211 */ /* 0x002fc800078408ff */
[----:B------:R-:W-:Y:S02]  /*97f0*/  LEA.HI.X R9, R6, R13, R7, 0x1, P2 ;  /* 0x0000000d06097211 */ /* 0x000fe400010f0c07 */
[----:B--2---:R-:W-:-:S05]  /*9800*/  SHF.L.U32 R6, R23, 0x10, RZ ;  /* 0x0000001017067819 */ /* 0x004fca00000006ff */
[----:B------:R-:W-:-:S04]  /*9810*/  FMUL R6, R6, R16 ;  /* 0x0000001006067220 */ /* 0x000fc80000400000 */
[----:B---3--:R-:W-:Y:S01]  /*9820*/  FFMA R7, R160, R2, R6 ;  /* 0x00000002a0077223 */ /* 0x008fe20000000006 */
[----:B------:R-:W-:Y:S02]  /*9830*/  IMAD.U32 R160, RZ, RZ, UR8 ;  /* 0x00000008ffa07e24 */ /* 0x000fe4000f8e00ff */
[----:B------:R-:W-:Y:S02]  /*9840*/  IMAD.U32 R6, RZ, RZ, UR8 ;  /* 0x00000008ff067e24 */ /* 0x000fe4000f8e00ff */
[----:B------:R-:W-:Y:S02]  /*9850*/  F2FP.BF16.F32.PACK_AB R7, RZ, R7 ;  /* 0x00000007ff07723e */ /* 0x000fe400000010ff */
[----:B------:R-:W-:Y:S02]  /*9860*/  SHF.L.U32 R160, R160, 0x4, RZ ;  /* 0x00000004a0a07819 */ /* 0x000fe400000006ff */
[----:B------:R-:W-:Y:S02]  /*9870*/  SHF.L.U64.HI R158, R6, 0x4, R158 ;  /* 0x00000004069e7819 */ /* 0x000fe4000001029e */
[----:B------:R-:W-:-:S02]  /*9880*/  IADD3 R6, P2, R160, R4, RZ ;  /* 0x00000004a0067210 */ /* 0x000fc40007f5e0ff */
[----:B------:R-:W-:-:S03]  /*9890*/  PRMT R161, R7, 0x7610, R161 ;  /* 0x0000761007a17816 */ /* 0x000fc600000000a1 */
[----:B------:R-:W-:-:S05]  /*98a0*/  IMAD.X R7, R158, 0x1, R5, P2 ;  /* 0x000000019e077824 */ /* 0x000fca00010e0605 */
[----:B------:R1:W-:Y:S01]  /*98b0*/  @P1 STG.E.U16 desc[UR36][R6.64], R161 ;  /* 0x000000a106001986 */ /* 0x0003e2000c101524 */
[----:B------:R-:W-:Y:S05]  /*98c0*/  @!P4 BRA `(.L_x_39) ;  /* 0x000000000004c947 */ /* 0x000fea0003800000 */
[----:B------:R2:W5:Y:S02]  /*98d0*/  LDG.E.LTC128B.U16 R23, desc[UR36][R8.64+0x2] ;  /* 0x0000022408177981 */ /* 0x000564000c1e1520 */
.L_x_39:
[----:B------:R-:W-:Y:S05]  /*98e0*/  BSYNC B1 ;  /* 0x0000000000017941 */ /* 0x000fea0003800000 */
.L_x_38:
[----:B------:R-:W3:Y:S01]  /*98f0*/  LDL.LU R162, [R1+0xc] ;  /* 0x00000c0001a27983 */ /* 0x000ee20000300800 */
[----:B-1---5:R-:W-:Y:S01]  /*9900*/  IMAD.U32 R161, R23, 0x10000, RZ ;  /* 0x0001000017a17824 */ /* 0x022fe200078e00ff */
[----:B------:R-:W-:Y:S01]  /*9910*/  ISETP.GT.AND P1, PT, R0, 0x8, P3 ;  /* 0x000000080000780c */ /* 0x000fe20001f24270 */
[----:B------:R-:W-:Y:S02]  /*9920*/  BSSY B1, `(.L_x_40) ;  /* 0x0000007000017945 */ /* 0x000fe40003800000 */
[----:B------:R-:W-:-:S04]  /*9930*/  FMUL R161, R161, R16 ;  /* 0x00000010a1a17220 */ /* 0x000fc80000400000 */
[----:B---3--:R-:W-:-:S05]  /*9940*/  FFMA R161, R162, R2, R161 ;  /* 0x00000002a2a17223 */ /* 0x008fca00000000a1 */
[----:B------:R-:W-:-:S05]  /*9950*/  F2FP.BF16.F32.PACK_AB R161, RZ, R161 ;  /* 0x000000a1ffa1723e */ /* 0x000fca00000010ff */
[----:B------:R1:W-:Y:S01]  /*9960*/  @P4 STG.E.U16 desc[UR36][R6.64+0x2], R161 ;  /* 0x000002a106004986 */ /* 0x0003e2000c101524 */
[----:B------:R-:W-:Y:S05]  /*9970*/  @!P1 BRA `(.L_x_41) ;  /* 0x0000000000049947 */ /* 0x000fea0003800000 */
[----:B------:R3:W5:Y:S02]  /*9980*/  LDG.E.LTC128B.U16 R23, desc[UR36][R10.64+0x10] ;  /* 0x000010240a177981 */ /* 0x000764000c1e1520 */
.L_x_41:
[----:B------:R-:W-:Y:S05]  /*9990*/  BSYNC B1 ;  /* 0x0000000000017941 */ /* 0x000fea0003800000 */
.L_x_40:
[----:B------:R-:W4:Y:S01]  /*99a0*/  LDL.LU R162, [R1+0x10] ;  /* 0x0000100001a27983 */ /* 0x000f220000300800 */
[----:B-1---5:R-:W-:Y:S01]  /*99b0*/  IMAD.U32 R161, R23, 0x10000, RZ ;  /* 0x0001000017a17824 */ /* 0x022fe200078e00ff */
[----:B------:R-:W-:Y:S01]  /*99c0*/  ISETP.GT.AND P2, PT, R0, 0x9, P3 ;  /* 0x000000090000780c */ /* 0x000fe20001f44270 */
[----:B------:R-:W-:Y:S02]  /*99d0*/  BSSY B1, `(.L_x_42) ;  /* 0x0000007000017945 */ /* 0x000fe40003800000 */
[----:B------:R-:W-:-:S04]  /*99e0*/  FMUL R161, R161, R16 ;  /* 0x00000010a1a17220 */ /* 0x000fc80000400000 */
[----:B----4-:R-:W-:-:S05]  /*99f0*/  FFMA R161, R162, R2, R161 ;  /* 0x00000002a2a17223 */ /* 0x010fca00000000a1 */
[----:B------:R-:W-:-:S05]  /*9a00*/  F2FP.BF16.F32.PACK_AB R161, RZ, R161 ;  /* 0x000000a1ffa1723e */ /* 0x000fca00000010ff */
[----:B------:R1:W-:Y:S01]  /*9a10*/  @P1 STG.E.U16 desc[UR36][R4.64+0x10], R161 ;  /* 0x000010a104001986 */ /* 0x0003e2000c101524 */
[----:B------:R-:W-:Y:S05]  /*9a20*/  @!P2 BRA `(.L_x_43) ;  /* 0x000000000004a947 */ /* 0x000fea0003800000 */
[----:B------:R4:W5:Y:S02]  /*9a30*/  LDG.E.LTC128B.U16 R23, desc[UR36][R10.64+0x12] ;  /* 0x000012240a177981 */ /* 0x000964000c1e1520 */
.L_x_43:
[----:B------:R-:W-:Y:S05]  /*9a40*/  BSYNC B1 ;  /* 0x0000000000017941 */ /* 0x000fea0003800000 */
.L_x_42:
[----:B------:R-:W2:Y:S01]  /*9a50*/  LDL.LU R162, [R1+0x14] ;  /* 0x0000140001a27983 */ /* 0x000ea20000300800 */
[----:B-1---5:R-:W-:Y:S01]  /*9a60*/  SHF.L.U32 R161, R23, 0x10, RZ ;  /* 0x0000001017a17819 */ /* 0x022fe200000006ff */
[----:B------:R-:W-:Y:S01]  /*9a70*/  BSSY B1, `(.L_x_44) ;  /* 0x0000008000017945 */ /* 0x000fe20003800000 */
[----:B------:R-:W-:-:S03]  /*9a80*/  ISETP.GT.AND P1, PT, R0, 0x8, P0 ;  /* 0x000000080000780c */ /* 0x000fc60000724270 */
[----:B------:R-:W-:-:S04]  /*9a90*/  FMUL R161, R161, R16 ;  /* 0x00000010a1a17220 */ /* 0x000fc80000400000 */
[----:B--2---:R-:W-:-:S05]  /*9aa0*/  FFMA R161, R162, R2, R161 ;  /* 0x00000002a2a17223 */ /* 0x004fca00000000a1 */
[----:B------:R-:W-:-:S05]  /*9ab0*/  F2FP.BF16.F32.PACK_AB R161, RZ, R161 ;  /* 0x000000a1ffa1723e */ /* 0x000fca00000010ff */
[----:B------:R1:W-:Y:S01]  /*9ac0*/  @P2 STG.E.U16 desc[UR36][R4.64+0x12], R161 ;  /* 0x000012a104002986 */ /* 0x0003e2000c101524 */
[----:B------:R-:W-:Y:S05]  /*9ad0*/  @!P1 BRA `(.L_x_45) ;  /* 0x0000000000049947 */ /* 0x000fea0003800000 */
[----:B------:R2:W5:Y:S02]  /*9ae0*/  LDG.E.LTC128B.U16 R23, desc[UR36][R8.64+0x10] ;  /* 0x0000102408177981 */ /* 0x000564000c1e1520 */
.L_x_45:
[----:B------:R-:W-:Y:S05]  /*9af0*/  BSYNC B1 ;  /* 0x0000000000017941 */ /* 0x000fea0003800000 */
.L_x_44:
        /* <DEDUP_REMOVED lines=10> */
.L_x_47:
[----:B------:R-:W-:Y:S05]  /*9ba0*/  BSYNC B1 ;  /* 0x0000000000017941 */ /* 0x000fea0003800000 */
.L_x_46:
[----:B------:R-:W2:Y:S01]  /*9bb0*/  LDL.LU R162, [R1+0x1c] ;  /* 0x00001c0001a27983 */ /* 0x000ea20000300800 */
[----:B-1---5:R-:W-:Y:S01]  /*9bc0*/  IMAD.U32 R161, R23, 0x10000, RZ ;  /* 0x0001000017a17824 */ /* 0x022fe200078e00ff */
[----:B------:R-:W-:Y:S01]  /*9bd0*/  ISETP.GT.AND P1, PT, R0, 0x10, P3 ;  /* 0x000000100000780c */ /* 0x000fe20001f24270 */
[----:B------:R-:W-:Y:S02]  /*9be0*/  BSSY B1, `(.L_x_48) ;  /* 0x0000007000017945 */ /* 0x000fe40003800000 */
[----:B------:R-:W-:-:S04]  /*9bf0*/  FMUL R161, R161, R16 ;  /* 0x00000010a1a17220 */ /* 0x000fc80000400000 */
[----:B--2---:R-:W-:-:S05]  /*9c00*/  FFMA R161, R162, R2, R161 ;  /* 0x00000002a2a17223 */ /* 0x004fca00000000a1 */
[----:B------:R-:W-:-:S05]  /*9c10*/  F2FP.BF16.F32.PACK_AB R161, RZ, R161 ;  /* 0x000000a1ffa1723e */ /* 0x000fca00000010ff */
[----:B------:R1:W-:Y:S01]  /*9c20*/  @P2 STG.E.U16 desc[UR36][R6.64+0x12], R161 ;  /* 0x000012a106002986 */ /* 0x0003e2000c101524 */
[----:B------:R-:W-:Y:S05]  /*9c30*/  @!P1 BRA `(.L_x_49) ;  /* 0x0000000000049947 */ /* 0x000fea0003800000 */
[----:B------:R2:W5:Y:S02]  /*9c40*/  LDG.E.LTC128B.U16 R23, desc[UR36][R10.64+0x20] ;  /* 0x000020240a177981 */ /* 0x000564000c1e1520 */
.L_x_49:
[----:B------:R-:W-:Y:S05]  /*9c50*/  BSYNC B1 ;  /* 0x0000000000017941 */ /* 0x000fea0003800000 */
.L_x_48:
        /* <DEDUP_REMOVED lines=10> */
.L_x_51:
[----:B------:R-:W-:Y:S05]  /*9d00*/  BSYNC B1 ;  /* 0x0000000000017941 */ /* 0x000fea0003800000 */
.L_x_50:
        /* <DEDUP_REMOVED lines=10> */
.L_x_53:
[----:B------:R-:W-:Y:S05]  /*9db0*/  BSYNC B1 ;  /* 0x0000000000017941 */ /* 0x000fea0003800000 */
.L_x_52:
        /* <DEDUP_REMOVED lines=10> */
.L_x_55:
[----:B------:R-:W-:Y:S05]  /*9e60*/  BSYNC B1 ;  /* 0x0000000000017941 */ /* 0x000fea0003800000 */
.L_x_54:
        /* <DEDUP_REMOVED lines=10> */
.L_x_57:
[----:B------:R-:W-:Y:S05]  /*9f10*/  BSYNC B1 ;  /* 0x0000000000017941 */ /* 0x000fea0003800000 */
.L_x_56:
        /* <DEDUP_REMOVED lines=10> */
.L_x_59:
[----:B------:R-:W-:Y:S05]  /*9fc0*/  BSYNC B1 ;  /* 0x0000000000017941 */ /* 0x000fea0003800000 */
.L_x_58:
        /* <DEDUP_REMOVED lines=10> */
.L_x_61:
[----:B------:R-:W-:Y:S05]  /*a070*/  BSYNC B1 ;  /* 0x0000000000017941 */ /* 0x000fea0003800000 */
.L_x_60:
        /* <DEDUP_REMOVED lines=10> */
.L_x_63:
[----:B------:R-:W-:Y:S05]  /*a120*/  BSYNC B1 ;  /* 0x0000000000017941 */ /* 0x000fea0003800000 */
.L_x_62:
        /* <DEDUP_REMOVED lines=10> */
.L_x_65:
[----:B------:R-:W-:Y:S05]  /*a1d0*/  BSYNC B1 ;  /* 0x0000000000017941 */ /* 0x000fea0003800000 */
.L_x_64:
        /* <DEDUP_REMOVED lines=10> */
.L_x_67:
[----:B------:R-:W-:Y:S05]  /*a280*/  BSYNC B1 ;  /* 0x0000000000017941 */ /* 0x000fea0003800000 */
.L_x_66:
        /* <DEDUP_REMOVED lines=10> */
.L_x_69:
[----:B------:R-:W-:Y:S05]  /*a330*/  BSYNC B1 ;  /* 0x0000000000017941 */ /* 0x000fea0003800000 */
.L_x_68:
        /* <DEDUP_REMOVED lines=10> */
.L_x_71:
[----:B------:R-:W-:Y:S05]  /*a3e0*/  BSYNC B1 ;  /* 0x0000000000017941 */ /* 0x000fea0003800000 */
.L_x_70:
        /* <DEDUP_REMOVED lines=10> */
.L_x_73:
[----:B------:R-:W-:Y:S05]  /*a490*/  BSYNC B1 ;  /* 0x0000000000017941 */ /* 0x000fea0003800000 */
.L_x_72:
        /* <DEDUP_REMOVED lines=10> */
.L_x_75:
[----:B------:R-:W-:Y:S05]  /*a540*/  BSYNC B1 ;  /* 0x0000000000017941 */ /* 0x000fea0003800000 */
.L_x_74:
        /* <DEDUP_REMOVED lines=10> */
.L_x_77:
[----:B------:R-:W-:Y:S05]  /*a5f0*/  BSYNC B1 ;  /* 0x0000000000017941 */ /* 0x000fea0003800000 */
.L_x_76:
        /* <DEDUP_REMOVED lines=10> */
.L_x_79:
[----:B------:R-:W-:Y:S05]  /*a6a0*/  BSYNC B1 ;  /* 0x0000000000017941 */ /* 0x000fea0003800000 */
.L_x_78:
        /* <DEDUP_REMOVED lines=10> */
.L_x_81:
[----:B------:R-:W-:Y:S05]  /*a750*/  BSYNC B1 ;  /* 0x0000000000017941 */ /* 0x000fea0003800000 */
.L_x_80:
        /* <DEDUP_REMOVED lines=10> */
.L_x_83:
[----:B------:R-:W-:Y:S05]  /*a800*/  BSYNC B1 ;  /* 0x0000000000017941 */ /* 0x000fea0003800000 */
.L_x_82:
        /* <DEDUP_REMOVED lines=10> */
.L_x_85:
[----:B------:R-:W-:Y:S05]  /*a8b0*/  BSYNC B1 ;  /* 0x0000000000017941 */ /* 0x000fea0003800000 */
.L_x_84:
        /* <DEDUP_REMOVED lines=10> */
.L_x_87:
[----:B------:R-:W-:Y:S05]  /*a960*/  BSYNC B1 ;  /* 0x0000000000017941 */ /* 0x000fea0003800000 */
.L_x_86:
        /* <DEDUP_REMOVED lines=10> */
.L_x_89:
[----:B------:R-:W-:Y:S05]  /*aa10*/  BSYNC B1 ;  /* 0x0000000000017941 */ /* 0x000fea0003800000 */
.L_x_88:
        /* <DEDUP_REMOVED lines=10> */
.L_x_91:
[----:B------:R-:W-:Y:S05]  /*aac0*/  BSYNC B1 ;  /* 0x0000000000017941 */ /* 0x000fea0003800000 */
.L_x_90:
        /* <DEDUP_REMOVED lines=10> */
.L_x_93:
[----:B------:R-:W-:Y:S05]  /*ab70*/  BSYNC B1 ;  /* 0x0000000000017941 */ /* 0x000fea0003800000 */
.L_x_92:
        /* <DEDUP_REMOVED lines=10> */
.L_x_95:
[----:B------:R-:W-:Y:S05]  /*ac20*/  BSYNC B1 ;  /* 0x0000000000017941 */ /* 0x000fea0003800000 */
.L_x_94:
        /* <DEDUP_REMOVED lines=10> */
.L_x_97:
[----:B------:R-:W-:Y:S05]  /*acd0*/  BSYNC B1 ;  /* 0x0000000000017941 */ /* 0x000fea0003800000 */
.L_x_96:
        /* <DEDUP_REMOVED lines=10> */
.L_x_99:
[----:B------:R-:W-:Y:S05]  /*ad80*/  BSYNC B1 ;  /* 0x0000000000017941 */ /* 0x000fea0003800000 */
.L_x_98:
        /* <DEDUP_REMOVED lines=10> */
.L_x_101:
[----:B------:R-:W-:Y:S05]  /*ae30*/  BSYNC B1 ;  /* 0x0000000000017941 */ /* 0x000fea0003800000 */
.L_x_100:
        /* <DEDUP_REMOVED lines=10> */
.L_x_103:
[----:B------:R-:W-:Y:S05]  /*aee0*/  BSYNC B1 ;  /* 0x0000000000017941 */ /* 0x000fea0003800000 */
.L_x_102:
        /* <DEDUP_REMOVED lines=10> */
.L_x_105:
[----:B------:R-:W-:Y:S05]  /*af90*/  BSYNC B1 ;  /* 0x0000000000017941 */ /* 0x000fea0003800000 */
.L_x_104:
        /* <DEDUP_REMOVED lines=10> */
.L_x_107:
[----:B------:R-:W-:Y:S05]  /*b040*/  BSYNC B1 ;  /* 0x0000000000017941 */ /* 0x000fea0003800000 */
.L_x_106:
        /* <DEDUP_REMOVED lines=10> */
.L_x_109:
[----:B------:R-:W-:Y:S05]  /*b0f0*/  BSYNC B1 ;  /* 0x0000000000017941 */ /* 0x000fea0003800000 */
.L_x_108:
        /* <DEDUP_REMOVED lines=10> */
.L_x_111:
[----:B------:R-:W-:Y:S05]  /*b1a0*/  BSYNC B1 ;  /* 0x0000000000017941 */ /* 0x000fea0003800000 */
.L_x_110:
        /* <DEDUP_REMOVED lines=10> */
.L_x_113:
[----:B------:R-:W-:Y:S05]  /*b250*/  BSYNC B1 ;  /* 0x0000000000017941 */ /* 0x000fea0003800000 */
.L_x_112:
        /* <DEDUP_REMOVED lines=10> */
.L_x_115:
[----:B------:R-:W-:Y:S05]  /*b300*/  BSYNC B1 ;  /* 0x0000000000017941 */ /* 0x000fea0003800000 */
.L_x_114:
        /* <DEDUP_REMOVED lines=10> */
.L_x_117:
[----:B------:R-:W-:Y:S05]  /*b3b0*/  BSYNC B1 ;  /* 0x0000000000017941 */ /* 0x000fea0003800000 */
.L_x_116:
        /* <DEDUP_REMOVED lines=10> */
.L_x_119:
[----:B------:R-:W-:Y:S05]  /*b460*/  BSYNC B1 ;  /* 0x0000000000017941 */ /* 0x000fea0003800000 */
.L_x_118:
        /* <DEDUP_REMOVED lines=10> */
.L_x_121:
[----:B------:R-:W-:Y:S05]  /*b510*/  BSYNC B1 ;  /* 0x0000000000017941 */ /* 0x000fea0003800000 */
.L_x_120:
        /* <DEDUP_REMOVED lines=10> */
.L_x_123:
[----:B------:R-:W-:Y:S05]  /*b5c0*/  BSYNC B1 ;  /* 0x0000000000017941 */ /* 0x000fea0003800000 */
.L_x_122:
        /* <DEDUP_REMOVED lines=10> */
.L_x_125:
[----:B------:R-:W-:Y:S05]  /*b670*/  BSYNC B1 ;  /* 0x0000000000017941 */ /* 0x000fea0003800000 */
.L_x_124:
        /* <DEDUP_REMOVED lines=10> */
.L_x_127:
[----:B------:R-:W-:Y:S05]  /*b720*/  BSYNC B1 ;  /* 0x0000000000017941 */ /* 0x000fea0003800000 */
.L_x_126:
        /* <DEDUP_REMOVED lines=10> */
.L_x_129:
[----:B------:R-:W-:Y:S05]  /*b7d0*/  BSYNC B1 ;  /* 0x0000000000017941 */ /* 0x000fea0003800000 */
.L_x_128:
        /* <DEDUP_REMOVED lines=10> */
.L_x_131:
[----:B------:R-:W-:Y:S05]  /*b880*/  BSYNC B1 ;  /* 0x0000000000017941 */ /* 0x000fea0003800000 */
.L_x_130:
        /* <DEDUP_REMOVED lines=10> */
.L_x_133:
[----:B------:R-:W-:Y:S05]  /*b930*/  BSYNC B1 ;  /* 0x0000000000017941 */ /* 0x000fea0003800000 */
.L_x_132:
        /* <DEDUP_REMOVED lines=10> */
.L_x_135:
[----:B------:R-:W-:Y:S05]  /*b9e0*/  BSYNC B1 ;  /* 0x0000000000017941 */ /* 0x000fea0003800000 */
.L_x_134:
        /* <DEDUP_REMOVED lines=10> */
.L_x_137:
[----:B------:R-:W-:Y:S05]  /*ba90*/  BSYNC B1 ;  /* 0x0000000000017941 */ /* 0x000fea0003800000 */
.L_x_136:
        /* <DEDUP_REMOVED lines=10> */
.L_x_139:
[----:B------:R-:W-:Y:S05]  /*bb40*/  BSYNC B1 ;  /* 0x0000000000017941 */ /* 0x000fea0003800000 */
.L_x_138:
        /* <DEDUP_REMOVED lines=10> */
.L_x_141:
[----:B------:R-:W-:Y:S05]  /*bbf0*/  BSYNC B1 ;  /* 0x0000000000017941 */ /* 0x000fea0003800000 */
.L_x_140:
        /* <DEDUP_REMOVED lines=10> */
.L_x_143:
[----:B------:R-:W-:Y:S05]  /*bca0*/  BSYNC B1 ;  /* 0x0000000000017941 */ /* 0x000fea0003800000 */
.L_x_142:
        /* <DEDUP_REMOVED lines=10> */
.L_x_145:
[----:B------:R-:W-:Y:S05]  /*bd50*/  BSYNC B1 ;  /* 0x0000000000017941 */ /* 0x000fea0003800000 */
.L_x_144:
        /* <DEDUP_REMOVED lines=10> */
.L_x_147:
[----:B------:R-:W-:Y:S05]  /*be00*/  BSYNC B1 ;  /* 0x0000000000017941 */ /* 0x000fea0003800000 */
.L_x_146:
        /* <DEDUP_REMOVED lines=10> */
.L_x_149:
[----:B------:R-:W-:Y:S05]  /*beb0*/  BSYNC B1 ;  /* 0x0000000000017941 */ /* 0x000fea0003800000 */
.L_x_148:
        /* <DEDUP_REMOVED lines=10> */
.L_x_151:
[----:B------:R-:W-:Y:S05]  /*bf60*/  BSYNC B1 ;  /* 0x0000000000017941 */ /* 0x000fea0003800000 */
.L_x_150:
        /* <DEDUP_REMOVED lines=10> */
.L_x_153:
[----:B------:R-:W-:Y:S05]  /*c010*/  BSYNC B1 ;  /* 0x0000000000017941 */ /* 0x000fea0003800000 */
.L_x_152:
        /* <DEDUP_REMOVED lines=10> */
.L_x_155:
[----:B------:R-:W-:Y:S05]  /*c0c0*/  BSYNC B1 ;  /* 0x0000000000017941 */ /* 0x000fea0003800000 */
.L_x_154:
        /* <DEDUP_REMOVED lines=10> */
.L_x_157:
[----:B------:R-:W-:Y:S05]  /*c170*/  BSYNC B1 ;  /* 0x0000000000017941 */ /* 0x000fea0003800000 */
.L_x_156:
        /* <DEDUP_REMOVED lines=10> */
.L_x_159:
[----:B------:R-:W-:Y:S05]  /*c220*/  BSYNC B1 ;  /* 0x0000000000017941 */ /* 0x000fea0003800000 */
.L_x_158:
        /* <DEDUP_REMOVED lines=10> */
.L_x_161:
[----:B------:R-:W-:Y:S05]  /*c2d0*/  BSYNC B1 ;  /* 0x0000000000017941 */ /* 0x000fea0003800000 */
.L_x_160:
        /* <DEDUP_REMOVED lines=10> */
.L_x_163:
[----:B------:R-:W-:Y:S05]  /*c380*/  BSYNC B1 ;  /* 0x0000000000017941 */ /* 0x000fea0003800000 */
.L_x_162:
        /* <DEDUP_REMOVED lines=10> */
.L_x_165:
[----:B------:R-:W-:Y:S05]  /*c430*/  BSYNC B1 ;  /* 0x0000000000017941 */ /* 0x000fea0003800000 */
.L_x_164:
        /* <DEDUP_REMOVED lines=10> */
.L_x_167:
[----:B------:R-:W-:Y:S05]  /*c4e0*/  BSYNC B1 ;  /* 0x0000000000017941 */ /* 0x000fea0003800000 */
.L_x_166:
        /* <DEDUP_REMOVED lines=10> */
.L_x_169:
[----:B------:R-:W-:Y:S05]  /*c590*/  BSYNC B1 ;  /* 0x0000000000017941 */ /* 0x000fea0003800000 */
.L_x_168:
        /* <DEDUP_REMOVED lines=10> */
.L_x_171:
[----:B------:R-:W-:Y:S05]  /*c640*/  BSYNC B1 ;  /* 0x0000000000017941 */ /* 0x000fea0003800000 */
.L_x_170:
        /* <DEDUP_REMOVED lines=10> */
.L_x_173:
[----:B------:R-:W-:Y:S05]  /*c6f0*/  BSYNC B1 ;  /* 0x0000000000017941 */ /* 0x000fea0003800000 */
.L_x_172:
        /* <DEDUP_REMOVED lines=10> */
.L_x_175:
[----:B------:R-:W-:Y:S05]  /*c7a0*/  BSYNC B1 ;  /* 0x0000000000017941 */ /* 0x000fea0003800000 */
.L_x_174:
        /* <DEDUP_REMOVED lines=10> */
.L_x_177:
[----:B------:R-:W-:Y:S05]  /*c850*/  BSYNC B1 ;  /* 0x0000000000017941 */ /* 0x000fea0003800000 */
.L_x_176:
        /* <DEDUP_REMOVED lines=10> */
.L_x_179:
[----:B------:R-:W-:Y:S05]  /*c900*/  BSYNC B1 ;  /* 0x0000000000017941 */ /* 0x000fea0003800000 */
.L_x_178:
        /* <DEDUP_REMOVED lines=10> */
.L_x_181:
[----:B------:R-:W-:Y:S05]  /*c9b0*/  BSYNC B1 ;  /* 0x0000000000017941 */ /* 0x000fea0003800000 */
.L_x_180:
        /* <DEDUP_REMOVED lines=10> */
.L_x_183:
[----:B------:R-:W-:Y:S05]  /*ca60*/  BSYNC B1 ;  /* 0x0000000000017941 */ /* 0x000fea0003800000 */
.L_x_182:
        /* <DEDUP_REMOVED lines=10> */
.L_x_185:
[----:B------:R-:W-:Y:S05]  /*cb10*/  BSYNC B1 ;  /* 0x0000000000017941 */ /* 0x000fea0003800000 */
.L_x_184:
        /* <DEDUP_REMOVED lines=10> */
.L_x_187:
[----:B------:R-:W-:Y:S05]  /*cbc0*/  BSYNC B1 ;  /* 0x0000000000017941 */ /* 0x000fea0003800000 */
.L_x_186:
        /* <DEDUP_REMOVED lines=10> */
.L_x_189:
[----:B------:R-:W-:Y:S05]  /*cc70*/  BSYNC B1 ;  /* 0x0000000000017941 */ /* 0x000fea0003800000 */
.L_x_188:
        /* <DEDUP_REMOVED lines=10> */
.L_x_191:
[----:B------:R-:W-:Y:S05]  /*cd20*/  BSYNC B1 ;  /* 0x0000000000017941 */ /* 0x000fea0003800000 */
.L_x_190:
        /* <DEDUP_REMOVED lines=10> */
.L_x_193:
[----:B------:R-:W-:Y:S05]  /*cdd0*/  BSYNC B1 ;  /* 0x0000000000017941 */ /* 0x000fea0003800000 */
.L_x_192:
        /* <DEDUP_REMOVED lines=10> */
.L_x_195:
[----:B------:R-:W-:Y:S05]  /*ce80*/  BSYNC B1 ;  /* 0x0000000000017941 */ /* 0x000fea0003800000 */
.L_x_194:
        /* <DEDUP_REMOVED lines=10> */
.L_x_197:
[----:B------:R-:W-:Y:S05]  /*cf30*/  BSYNC B1 ;  /* 0x0000000000017941 */ /* 0x000fea0003800000 */
.L_x_196:
        /* <DEDUP_REMOVED lines=10> */
.L_x_199:
[----:B------:R-:W-:Y:S05]  /*cfe0*/  BSYNC B1 ;  /* 0x0000000000017941 */ /* 0x000fea0003800000 */
.L_x_198:
        /* <DEDUP_REMOVED lines=10> */
.L_x_201:
[----:B------:R-:W-:Y:S05]  /*d090*/  BSYNC B1 ;  /* 0x0000000000017941 */ /* 0x000fea0003800000 */
.L_x_200:
        /* <DEDUP_REMOVED lines=10> */
.L_x_203:
[----:B------:R-:W-:Y:S05]  /*d140*/  BSYNC B1 ;  /* 0x0000000000017941 */ /* 0x000fea0003800000 */
.L_x_202:
        /* <DEDUP_REMOVED lines=10> */
.L_x_205:
[----:B------:R-:W-:Y:S05]  /*d1f0*/  BSYNC B1 ;  /* 0x0000000000017941 */ /* 0x000fea0003800000 */
.L_x_204:
        /* <DEDUP_REMOVED lines=10> */
.L_x_207:
[----:B------:R-:W-:Y:S05]  /*d2a0*/  BSYNC B1 ;  /* 0x0000000000017941 */ /* 0x000fea0003800000 */
.L_x_206:
        /* <DEDUP_REMOVED lines=10> */
.L_x_209:
[----:B------:R-:W-:Y:S05]  /*d350*/  BSYNC B1 ;  /* 0x0000000000017941 */ /* 0x000fea0003800000 */
.L_x_208:
        /* <DEDUP_REMOVED lines=10> */
.L_x_211:
[----:B------:R-:W-:Y:S05]  /*d400*/  BSYNC B1 ;  /* 0x0000000000017941 */ /* 0x000fea0003800000 */
.L_x_210:
        /* <DEDUP_REMOVED lines=10> */
.L_x_213:
[----:B------:R-:W-:Y:S05]  /*d4b0*/  BSYNC B1 ;  /* 0x0000000000017941 */ /* 0x000fea0003800000 */
.L_x_212:
        /* <DEDUP_REMOVED lines=10> */
.L_x_215:
[----:B------:R-:W-:Y:S05]  /*d560*/  BSYNC B1 ;  /* 0x0000000000017941 */ /* 0x000fea0003800000 */
.L_x_214:
        /* <DEDUP_REMOVED lines=10> */
.L_x_217:
[----:B------:R-:W-:Y:S05]  /*d610*/  BSYNC B1 ;  /* 0x0000000000017941 */ /* 0x000fea0003800000 */
.L_x_216:
        /* <DEDUP_REMOVED lines=10> */
.L_x_219:
[----:B------:R-:W-:Y:S05]  /*d6c0*/  BSYNC B1 ;  /* 0x0000000000017941 */ /* 0x000fea0003800000 */
.L_x_218:
        /* <DEDUP_REMOVED lines=10> */
.L_x_221:
[----:B------:R-:W-:Y:S05]  /*d770*/  BSYNC B1 ;  /* 0x0000000000017941 */ /* 0x000fea0003800000 */
.L_x_220:
        /* <DEDUP_REMOVED lines=10> */
.L_x_223:
[----:B------:R-:W-:Y:S05]  /*d820*/  BSYNC B1 ;  /* 0x0000000000017941 */ /* 0x000fea0003800000 */
.L_x_222:
        /* <DEDUP_REMOVED lines=10> */
.L_x_225:
[----:B------:R-:W-:Y:S05]  /*d8d0*/  BSYNC B1 ;  /* 0x0000000000017941 */ /* 0x000fea0003800000 */
.L_x_224:
        /* <DEDUP_REMOVED lines=10> */
.L_x_227:
[----:B------:R-:W-:Y:S05]  /*d980*/  BSYNC B1 ;  /* 0x0000000000017941 */ /* 0x000fea0003800000 */
.L_x_226:
        /* <DEDUP_REMOVED lines=10> */
.L_x_229:
[----:B------:R-:W-:Y:S05]  /*da30*/  BSYNC B1 ;  /* 0x0000000000017941 */ /* 0x000fea0003800000 */
.L_x_228:
        /* <DEDUP_REMOVED lines=10> */
.L_x_231:
[----:B------:R-:W-:Y:S05]  /*dae0*/  BSYNC B1 ;  /* 0x0000000000017941 */ /* 0x000fea0003800000 */
.L_x_230:
        /* <DEDUP_REMOVED lines=10> */
.L_x_233:
[----:B------:R-:W-:Y:S05]  /*db90*/  BSYNC B1 ;  /* 0x0000000000017941 */ /* 0x000fea0003800000 */
.L_x_232:
        /* <DEDUP_REMOVED lines=10> */
.L_x_235:
[----:B------:R-:W-:Y:S05]  /*dc40*/  BSYNC B1 ;  /* 0x0000000000017941 */ /* 0x000fea0003800000 */
.L_x_234:
        /* <DEDUP_REMOVED lines=10> */
.L_x_237:
[----:B------:R-:W-:Y:S05]  /*dcf0*/  BSYNC B1 ;  /* 0x0000000000017941 */ /* 0x000fea0003800000 */
.L_x_236:
        /* <DEDUP_REMOVED lines=10> */
.L_x_239:
[----:B------:R-:W-:Y:S05]  /*dda0*/  BSYNC B1 ;  /* 0x0000000000017941 */ /* 0x000fea0003800000 */
.L_x_238:
        /* <DEDUP_REMOVED lines=10> */
.L_x_241:
[----:B------:R-:W-:Y:S05]  /*de50*/  BSYNC B1 ;  /* 0x0000000000017941 */ /* 0x000fea0003800000 */
.L_x_240:
        /* <DEDUP_REMOVED lines=10> */
.L_x_243:
[----:B------:R-:W-:Y:S05]  /*df00*/  BSYNC B1 ;  /* 0x0000000000017941 */ /* 0x000fea0003800000 */
.L_x_242:
        /* <DEDUP_REMOVED lines=10> */
.L_x_245:
[----:B------:R-:W-:Y:S05]  /*dfb0*/  BSYNC B1 ;  /* 0x0000000000017941 */ /* 0x000fea0003800000 */
.L_x_244:
        /* <DEDUP_REMOVED lines=10> */
.L_x_247:
[----:B------:R-:W-:Y:S05]  /*e060*/  BSYNC B1 ;  /* 0x0000000000017941 */ /* 0x000fea0003800000 */
.L_x_246:
        /* <DEDUP_REMOVED lines=10> */
.L_x_249:
[----:B------:R-:W-:Y:S05]  /*e110*/  BSYNC B1 ;  /* 0x0000000000017941 */ /* 0x000fea0003800000 */
.L_x_248:
        /* <DEDUP_REMOVED lines=10> */
.L_x_251:
[----:B------:R-:W-:Y:S05]  /*e1c0*/  BSYNC B1 ;  /* 0x0000000000017941 */ /* 0x000fea0003800000 */
.L_x_250:
        /* <DEDUP_REMOVED lines=10> */
.L_x_253:
[----:B------:R-:W-:Y:S05]  /*e270*/  BSYNC B1 ;  /* 0x0000000000017941 */ /* 0x000fea0003800000 */
.L_x_252:
        /* <DEDUP_REMOVED lines=10> */
.L_x_255:
[----:B------:R-:W-:Y:S05]  /*e320*/  BSYNC B1 ;  /* 0x0000000000017941 */ /* 0x000fea0003800000 */
.L_x_254:
        /* <DEDUP_REMOVED lines=10> */
.L_x_257:
[----:B------:R-:W-:Y:S05]  /*e3d0*/  BSYNC B1 ;  /* 0x0000000000017941 */ /* 0x000fea0003800000 */
.L_x_256:
        /* <DEDUP_REMOVED lines=10> */
.L_x_259:
[----:B------:R-:W-:Y:S05]  /*e480*/  BSYNC B1 ;  /* 0x0000000000017941 */ /* 0x000fea0003800000 */
.L_x_258:
        /* <DEDUP_REMOVED lines=10> */
.L_x_261:
[----:B------:R-:W-:Y:S05]  /*e530*/  BSYNC B1 ;  /* 0x0000000000017941 */ /* 0x000fea0003800000 */
.L_x_260:
        /* <DEDUP_REMOVED lines=10> */
.L_x_263:
[----:B------:R-:W-:Y:S05]  /*e5e0*/  BSYNC B1 ;  /* 0x0000000000017941 */ /* 0x000fea0003800000 */
.L_x_262:
        /* <DEDUP_REMOVED lines=10> */
.L_x_265:
[----:B------:R-:W-:Y:S05]  /*e690*/  BSYNC B1 ;  /* 0x0000000000017941 */ /* 0x000fea0003800000 */
.L_x_264:
        /* <DEDUP_REMOVED lines=10> */
.L_x_267:
[----:B------:R-:W-:Y:S05]  /*e740*/  BSYNC B1 ;  /* 0x0000000000017941 */ /* 0x000fea0003800000 */
.L_x_266:
        /* <DEDUP_REMOVED lines=10> */
.L_x_269:
[----:B------:R-:W-:Y:S05]  /*e7f0*/  BSYNC B1 ;  /* 0x0000000000017941 */ /* 0x000fea0003800000 */
.L_x_268:
        /* <DEDUP_REMOVED lines=10> */
.L_x_271:
[----:B------:R-:W-:Y:S05]  /*e8a0*/  BSYNC B1 ;  /* 0x0000000000017941 */ /* 0x000fea0003800000 */
.L_x_270:
        /* <DEDUP_REMOVED lines=10> */
.L_x_273:
[----:B------:R-:W-:Y:S05]  /*e950*/  BSYNC B1 ;  /* 0x0000000000017941 */ /* 0x000fea0003800000 */
.L_x_272:
        /* <DEDUP_REMOVED lines=10> */
.L_x_275:
[----:B------:R-:W-:Y:S05]  /*ea00*/  BSYNC B1 ;  /* 0x0000000000017941 */ /* 0x000fea0003800000 */
.L_x_274:
        /* <DEDUP_REMOVED lines=10> */
.L_x_277:
[----:B------:R-:W-:Y:S05]  /*eab0*/  BSYNC B1 ;  /* 0x0000000000017941 */ /* 0x000fea0003800000 */
.L_x_276:
        /* <DEDUP_REMOVED lines=10> */
.L_x_279:
[----:B------:R-:W-:Y:S05]  /*eb60*/  BSYNC B1 ;  /* 0x0000000000017941 */ /* 0x000fea0003800000 */
.L_x_278:
        /* <DEDUP_REMOVED lines=10> */
.L_x_281:
[----:B------:R-:W-:Y:S05]  /*ec10*/  BSYNC B1 ;  /* 0x0000000000017941 */ /* 0x000fea0003800000 */
.L_x_280:
        /* <DEDUP_REMOVED lines=10> */
.L_x_283:
[----:B------:R-:W-:Y:S05]  /*ecc0*/  BSYNC B1 ;  /* 0x0000000000017941 */ /* 0x000fea0003800000 */
.L_x_282:
[----:B0-234-:R-:W2:Y:S01]  /*ecd0*/  LDL.LU R10, [R1+0x1f4] ;  /* 0x0001f400010a7983 */ /* 0x01dea20000300800 */
[----:B-----5:R-:W-:Y:S01]  /*ece0*/  SHF.L.U32 R11, R23, 0x10, RZ ;  /* 0x00000010170b7819 */ /* 0x020fe200000006ff */
        /* <DEDUP_REMOVED lines=8> */
.L_x_285:
[----:B------:R-:W-:Y:S05]  /*ed70*/  BSYNC B1 ;  /* 0x0000000000017941 */ /* 0x000fea0003800000 */
.L_x_284:
[----:B------:R-:W3:Y:S01]  /*ed80*/  LDL.LU R10, [R1+0x1f8] ;  /* 0x0001f800010a7983 */ /* 0x000ee20000300800 */
[----:B0----5:R-:W-:Y:S01]  /*ed90*/  IMAD.U32 R11, R23, 0x10000, RZ ;  /* 0x00010000170b7824 */ /* 0x021fe200078e00ff */
[----:B------:R-:W-:Y:S01]  /*eda0*/  ISETP.GT.AND P1, PT, R0, 0xf9, P0 ;  /* 0x000000f90000780c */ /* 0x000fe20000724270 */
[----:B------:R-:W-:Y:S01]  /*edb0*/  BSSY B1, `(.L_x_286) ;  /* 0x000000a000017945 */ /* 0x000fe20003800000 */
[----:B------:R-:W-:Y:S01]  /*edc0*/  IADD3 R169, P0, R3, 0x80, RZ ;  /* 0x0000008003a97810 */ /* 0x000fe20007f1e0ff */
[----:B------:R-:W-:-:S04]  /*edd0*/  FMUL R11, R11, R16 ;  /* 0x000000100b0b7220 */ /* 0x000fc80000400000 */
[----:B---3--:R-:W-:-:S05]  /*ede0*/  FFMA R11, R10, R2, R11 ;  /* 0x000000020a0b7223 */ /* 0x008fca000000000b */
[----:B------:R-:W-:-:S04]  /*edf0*/  F2FP.BF16.F32.PACK_AB R11, RZ, R11 ;  /* 0x0000000bff0b723e */ /* 0x000fc800000010ff */
[----:B------:R-:W-:Y:S01]  /*ee00*/  PRMT R3, R11, 0x7610, R3 ;  /* 0x000076100b037816 */ /* 0x000fe20000000003 */
[----:B------:R-:W-:-:S04]  /*ee10*/  IMAD.X R11, RZ, RZ, UR7, P0 ;  /* 0x00000007ff0b7e24 */ /* 0x000fc800080e06ff */
[----:B------:R0:W-:Y:S01]  /*ee20*/  @P2 STG.E.U16 desc[UR36][R6.64+0x1f0], R3 ;  /* 0x0001f00306002986 */ /* 0x0001e2000c101524 */
[----:B------:R-:W-:Y:S05]  /*ee30*/  @!P1 BRA `(.L_x_287) ;  /* 0x0000000000049947 */ /* 0x000fea0003800000 */
[----:B------:R3:W5:Y:S02]  /*ee40*/  LDG.E.LTC128B.U16 R23, desc[UR36][R8.64+0x1f2] ;  /* 0x0001f22408177981 */ /* 0x000764000c1e1520 */
.L_x_287:
[----:B------:R-:W-:Y:S05]  /*ee50*/  BSYNC B1 ;  /* 0x0000000000017941 */ /* 0x000fea0003800000 */
.L_x_286:
[----:B------:R-:W4:Y:S01]  /*ee60*/  LDL.LU R10, [R1+0x1fc] ;  /* 0x0001fc00010a7983 */ /* 0x000f220000300800 */
[----:B0----5:R-:W-:Y:S01]  /*ee70*/  IMAD.U32 R3, R23, 0x10000, RZ ;  /* 0x0001000017037824 */ /* 0x021fe200078e00ff */
[----:B------:R-:W-:Y:S01]  /*ee80*/  ISETP.GT.AND P0, PT, R153, 0x80, PT ;  /* 0x000000809900780c */ /* 0x000fe20003f04270 */
[----:B--23--:R-:W-:Y:S02]  /*ee90*/  IMAD R8, R11, R14, RZ ;  /* 0x0000000e0b087224 */ /* 0x00cfe400078e02ff */
[----:B------:R-:W-:Y:S01]  /*eea0*/  FMUL R3, R3, R16 ;  /* 0x0000001003037220 */ /* 0x000fe20000400000 */
[----:B------:R-:W-:Y:S01]  /*eeb0*/  ISETP.GT.AND P3, PT, R0, RZ, P0 ;  /* 0x000000ff0000720c */ /* 0x000fe20000764270 */
[C---:B------:R-:W-:Y:S02]  /*eec0*/  IMAD R167, R169.reuse, R15, R8 ;  /* 0x0000000fa9a77224 */ /* 0x040fe400078e0208 */
[----:B------:R-:W-:-:S05]  /*eed0*/  IMAD.WIDE.U32 R8, R169, R14, R20 ;  /* 0x0000000ea9087225 */ /* 0x000fca00078e0014 */
[----:B------:R-:W-:Y:S01]  /*eee0*/  IADD3 R9, R9, R167, RZ ;  /* 0x000000a709097210 */ /* 0x000fe20007ffe0ff */
[----:B----4-:R-:W-:Y:S01]  /*eef0*/  FFMA R3, R10, R2, R3 ;  /* 0x000000020a037223 */ /* 0x010fe20000000003 */
[----:B------:R-:W-:-:S04]  /*ef00*/  LEA R10, P2, R8, R12, 0x1 ;  /* 0x0000000c080a7211 */ /* 0x000fc800078408ff */
[----:B------:R-:W-:Y:S02]  /*ef10*/  F2FP.BF16.F32.PACK_AB R3, RZ, R3 ;  /* 0x00000003ff03723e */ /* 0x000fe400000010ff */
[--C-:B------:R-:W-:Y:S02]  /*ef20*/  LEA.HI.X R11, R8, R13, R9.reuse, 0x1, P2 ;  /* 0x0000000d080b7211 */ /* 0x100fe400010f0c09 */
[----:B------:R-:W-:-:S05]  /*ef30*/  PRMT R9, R3, 0x7610, R9 ;  /* 0x0000761003097816 */ /* 0x000fca0000000009 */
[----:B------:R0:W-:Y:S04]  /*ef40*/  @P1 STG.E.U16 desc[UR36][R6.64+0x1f2], R9 ;  /* 0x0001f20906001986 */ /* 0x0001e8000c101524 */
[----:B------:R-:W2:Y:S01]  /*ef50*/  @P3 LDG.E.LTC128B.U16 R23, desc[UR36][R10.64] ;  /* 0x000000240a173981 */ /* 0x000ea2000c1e1520 */
[----:B-1----:R-:W-:Y:S01]  /*ef60*/  IMAD.U32 R161, RZ, RZ, UR8 ;  /* 0x00000008ffa17e24 */ /* 0x002fe2000f8e00ff */
[----:B------:R-:W-:Y:S01]  /*ef70*/  MOV R165, UR8 ;  /* 0x0000000800a57c02 */ /* 0x000fe20008000f00 */
[----:B------:R-:W-:Y:S01]  /*ef80*/  IMAD.U32 R164, RZ, RZ, UR9 ;  /* 0x00000009ffa47e24 */ /* 0x000fe2000f8e00ff */
[----:B------:R-:W-:Y:S01]  /*ef90*/  ISETP.GT.AND P2, PT, R0, 0x1, P0 ;  /* 0x000000010000780c */ /* 0x000fe20000744270 */
[----:B------:R-:W-:Y:S01]  /*efa0*/  IMAD.SHL.U32 R161, R161, 0x100, RZ ;  /* 0x00000100a1a17824 */ /* 0x000fe200078e00ff */
[----:B------:R-:W-:Y:S01]  /*efb0*/  BSSY B1, `(.L_x_288) ;  /* 0x0000011000017945 */ /* 0x000fe20003800000 */
[----:B0-----:R-:W-:Y:S01]  /*efc0*/  IMAD.WIDE.U32 R8, R169, R14, R18 ;  /* 0x0000000ea9087225 */ /* 0x001fe200078e0012 */
[----:B------:R-:W-:-:S03]  /*efd0*/  SHF.L.U64.HI R165, R165, 0x8, R164 ;  /* 0x00000008a5a57819 */ /* 0x000fc600000102a4 */
[----:B------:R-:W-:Y:S02]  /*efe0*/  IMAD.IADD R9, R167, 0x1, R9 ;  /* 0x00000001a7097824 */ /* 0x000fe400078e0209 */
[----:B------:R-:W-:Y:S01]  /*eff0*/  IMAD.WIDE.U32 R162, R22, UR43, R8 ;  /* 0x0000002b16a27c25 */ /* 0x000fe2000f8e0008 */
[----:B------:R-:W-:-:S03]  /*f000*/  IADD3 R8, P1, R161, R4, RZ ;  /* 0x00000004a1087210 */ /* 0x000fc60007f3e0ff */
[----:B------:R-:W-:Y:S01]  /*f010*/  IMAD.IADD R7, R159, 0x1, R163 ;  /* 0x000000019f077824 */ /* 0x000fe200078e02a3 */
[----:B------:R-:W-:Y:S02]  /*f020*/  IADD3.X R9, R165, R5, RZ, P1, !PT ;  /* 0x00000005a5097210 */ /* 0x000fe40000ffe4ff */
[----:B------:R-:W-:-:S04]  /*f030*/  LEA R6, P4, R162, R12, 0x1 ;  /* 0x0000000ca2067211 */ /* 0x000fc800078808ff */
[----:B------:R-:W-:Y:S01]  /*f040*/  LEA.HI.X R7, R162, R13, R7, 0x1, P4 ;  /* 0x0000000da2077211 */ /* 0x000fe200020f0c07 */
[----:B--2---:R-:W-:-:S04]  /*f050*/  IMAD.U32 R3, R23, 0x10000, RZ ;  /* 0x0001000017037824 */ /* 0x004fc800078e00ff */
[----:B------:R-:W-:-:S04]  /*f060*/  FMUL R3, R3, R16 ;  /* 0x0000001003037220 */ /* 0x000fc80000400000 */
[----:B------:R-:W-:-:S05]  /*f070*/  FFMA R3, R24, R2, R3 ;  /* 0x0000000218037223 */ /* 0x000fca0000000003 */
[----:B------:R-:W-:-:S05]  /*f080*/  F2FP.BF16.F32.PACK_AB R3, RZ, R3 ;  /* 0x00000003ff03723e */ /* 0x000fca00000010ff */
[----:B------:R0:W-:Y:S01]  /*f090*/  @P3 STG.E.U16 desc[UR36][R8.64], R3 ;  /* 0x0000000308003986 */ /* 0x0001e2000c101524 */
[----:B------:R-:W-:Y:S05]  /*f0a0*/  @!P2 BRA `(.L_x_289) ;  /* 0x000000000004a947 */ /* 0x000fea0003800000 */
[----:B------:R1:W5:Y:S02]  /*f0b0*/  LDG.E.LTC128B.U16 R23, desc[UR36][R6.64+0x2] ;  /* 0x0000022406177981 */ /* 0x000364000c1e1520 */
.L_x_289:
[----:B------:R-:W-:Y:S05]  /*f0c0*/  BSYNC B1 ;  /* 0x0000000000017941 */ /* 0x000fea0003800000 */
.L_x_288:
[----:B0----5:R-:W-:Y:S01]  /*f0d0*/  IMAD.U32 R3, R23, 0x10000, RZ ;  /* 0x0001000017037824 */ /* 0x021fe200078e00ff */
[----:B------:R-:W-:Y:S01]  /*f0e0*/  ISETP.GT.AND P1, PT, R153, 0x88, PT ;  /* 0x000000889900780c */ /* 0x000fe20003f24270 */
[----:B------:R-:W-:Y:S01]  /*f0f0*/  IMAD.WIDE.U32 R14, R169, R14, R156 ;  /* 0x0000000ea90e7225 */ /* 0x000fe200078e009c */
[----:B------:R-:W-:Y:S03]  /*f100*/  BSSY B1, `(.L_x_290) ;  /* 0x0000010000017945 */ /* 0x000fe60003800000 */
[----:B------:R-:W-:Y:S01]  /*f110*/  FMUL R10, R3, R16 ;  /* 0x00000010030a7220 */ /* 0x000fe20000400000 */
[----:B------:R-:W-:Y:S01]  /*f120*/  ISETP.GT.AND P3, PT, R0, RZ, P1 ;  /* 0x000000ff0000720c */ /* 0x000fe20000f64270 */
[----:B------:R-:W-:Y:S01]  /*f130*/  IMAD.IADD R167, R167, 0x1, R15 ;  /* 0x00000001a7a77824 */ /* 0x000fe200078e020f */
[----:B------:R-:W-:Y:S01]  /*f140*/  IADD3 R154, P5, R154, R14, RZ ;  /* 0x0000000e9a9a7210 */ /* 0x000fe20007fbe0ff */
[----:B------:R-:W-:Y:S01]  /*f150*/  FFMA R10, R25, R2, R10 ;  /* 0x00000002190a7223 */ /* 0x000fe2000000000a */
[----:B------:R-:W-:-:S03]  /*f160*/  IADD3 R14, P4, R18, R14, RZ ;  /* 0x0000000e120e7210 */ /* 0x000fc60007f9e0ff */
[--C-:B------:R-:W-:Y:S01]  /*f170*/  IMAD.X R20, R167, 0x1, R21.reuse, P5 ;  /* 0x00000001a7147824 */ /* 0x100fe200028e0615 */
[----:B------:R-:W-:Y:S02]  /*f180*/  F2FP.BF16.F32.PACK_AB R3, RZ, R10 ;  /* 0x0000000aff03723e */ /* 0x000fe400000010ff */
[C---:B------:R-:W-:Y:S02]  /*f190*/  LEA R10, P5, R154.reuse, R12, 0x1 ;  /* 0x0000000c9a0a7211 */ /* 0x040fe400078a08ff */
[----:B------:R-:W-:Y:S02]  /*f1a0*/  PRMT R21, R3, 0x7610, R21 ;  /* 0x0000761003157816 */ /* 0x000fe40000000015 */
[----:B------:R-:W-:Y:S02]  /*f1b0*/  LEA.HI.X R11, R154, R13, R20, 0x1, P5 ;  /* 0x0000000d9a0b7211 */ /* 0x000fe400028f0c14 */
[----:B------:R-:W-:Y:S01]  /*f1c0*/  PRMT R3, R23, 0x7610, R3 ;  /* 0x0000761017037816 */ /* 0x000fe20000000003 */
[----:B------:R0:W-:Y:S01]  /*f1d0*/  @P2 STG.E.U16 desc[UR36][R8.64+0x2], R21 ;  /* 0x0000021508002986 */ /* 0x0001e2000c101524 */
[----:B------:R-:W-:Y:S05]  /*f1e0*/  @!P3 BRA `(.L_x_291) ;  /* 0x000000000004b947 */ /* 0x000fea0003800000 */
[----:B------:R2:W5:Y:S02]  /*f1f0*/  LDG.E.LTC128B.U16 R3, desc[UR36][R10.64] ;  /* 0x000000240a037981 */ /* 0x000564000c1e1520 */
.L_x_291:
[----:B------:R-:W-:Y:S05]  /*f200*/  BSYNC B1 ;  /* 0x0000000000017941 */ /* 0x000fea0003800000 */
.L_x_290:
[----:B--2--5:R-:W-:Y:S01]  /*f210*/  SHF.L.U32 R11, R3, 0x10, RZ ;  /* 0x00000010030b7819 */ /* 0x024fe200000006ff */
[----:B------:R-:W-:Y:S01]  /*f220*/  IMAD.X R15, R19, 0x1, R167, P4 ;  /* 0x00000001130f7824 */ /* 0x000fe200020e06a7 */
[----:B------:R-:W-:Y:S01]  /*f230*/  IADD3 R10, P4, R8, R160, RZ ;  /* 0x000000a0080a7210 */ /* 0x000fe20007f9e0ff */
[----:B------:R-:W-:Y:S01]  /*f240*/  BSSY B1, `(.L_x_292) ;  /* 0x000000d000017945 */ /* 0x000fe20003800000 */
[----:B------:R-:W-:Y:S01]  /*f250*/  ISETP.GT.AND P2, PT, R0, 0x1, P1 ;  /* 0x000000010000780c */ /* 0x000fe20000f44270 */
[----:B------:R-:W-:Y:S01]  /*f260*/  FMUL R11, R11, R16 ;  /* 0x000000100b0b7220 */ /* 0x000fe20000400000 */
[----:B------:R-:W-:-:S04]  /*f270*/  IMAD.WIDE.U32 R22, R22, UR43, R14 ;  /* 0x0000002b16167c25 */ /* 0x000fc8000f8e000e */
[----:B------:R-:W-:Y:S01]  /*f280*/  FFMA R11, R26, R2, R11 ;  /* 0x000000021a0b7223 */ /* 0x000fe2000000000b */
[----:B------:R-:W-:Y:S01]  /*f290*/  IMAD.IADD R159, R159, 0x1, R23 ;  /* 0x000000019f9f7824 */ /* 0x000fe200078e0217 */
[----:B------:R-:W-:-:S03]  /*f2a0*/  LEA R12, P5, R22, R12, 0x1 ;  /* 0x0000000c160c7211 */ /* 0x000fc600078a08ff */
[----:B------:R-:W-:Y:S01]  /*f2b0*/  F2FP.BF16.F32.PACK_AB R14, RZ, R11 ;  /* 0x0000000bff0e723e */ /* 0x000fe200000010ff */
[----:B------:R-:W-:Y:S01]  /*f2c0*/  IMAD.X R11, R9, 0x1, R158, P4 ;  /* 0x00000001090b7824 */ /* 0x000fe200020e069e */
[----:B------:R-:W-:-:S04]  /*f2d0*/  LEA.HI.X R13, R22, R13, R159, 0x1, P5 ;  /* 0x0000000d160d7211 */ /* 0x000fc800028f0c9f */
[----:B------:R2:W-:Y:S01]  /*f2e0*/  @P3 STG.E.U16 desc[UR36][R10.64], R14 ;  /* 0x0000000e0a003986 */ /* 0x0005e2000c101524 */
[----:B------:R-:W-:Y:S05]  /*f2f0*/  @!P2 BRA `(.L_x_293) ;  /* 0x000000000004a947 */ /* 0x000fea0003800000 */
[----:B------:R3:W5:Y:S02]  /*f300*/  LDG.E.LTC128B.U16 R3, desc[UR36][R12.64+0x2] ;  /* 0x000002240c037981 */ /* 0x000764000c1e1520 */
.L_x_293:
[----:B------:R-:W-:Y:S05]  /*f310*/  BSYNC B1 ;  /* 0x0000000000017941 */ /* 0x000fea0003800000 */
.L_x_292:
[----:B-----5:R-:W-:Y:S01]  /*f320*/  SHF.L.U32 R15, R3, 0x10, RZ ;  /* 0x00000010030f7819 */ /* 0x020fe200000006ff */
[----:B------:R-:W-:Y:S01]  /*f330*/  BSSY B1, `(.L_x_294) ;  /* 0x0000008000017945 */ /* 0x000fe20003800000 */
[----:B------:R-:W-:-:S03]  /*f340*/  ISETP.GT.AND P3, PT, R0, 0x8, P0 ;  /* 0x000000080000780c */ /* 0x000fc60000764270 */
[----:B--2---:R-:W-:-:S04]  /*f350*/  FMUL R14, R15, R16 ;  /* 0x000000100f0e7220 */ /* 0x004fc80000400000 */
[----:B------:R-:W-:-:S05]  /*f360*/  FFMA R14, R27, R2, R14 ;  /* 0x000000021b0e7223 */ /* 0x000fca000000000e */
[----:B------:R-:W-:-:S05]  /*f370*/  F2FP.BF16.F32.PACK_AB R14, RZ, R14 ;  /* 0x0000000eff0e723e */ /* 0x000fca00000010ff */
[----:B------:R2:W-:Y:S01]  /*f380*/  @P2 STG.E.U16 desc[UR36][R10.64+0x2], R14 ;  /* 0x0000020e0a002986 */ /* 0x0005e2000c101524 */
[----:B------:R-:W-:Y:S05]  /*f390*/  @!P3 BRA `(.L_x_295) ;  /* 0x000000000004b947 */ /* 0x000fea0003800000 */
[----:B------:R4:W5:Y:S02]  /*f3a0*/  LDG.E.LTC128B.U16 R3, desc[UR36][R6.64+0x10] ;  /* 0x0000102406037981 */ /* 0x000964000c1e1520 */
.L_x_295:
[----:B------:R-:W-:Y:S05]  /*f3b0*/  BSYNC B1 ;  /* 0x0000000000017941 */ /* 0x000fea0003800000 */
.L_x_294:
[----:B--2--5:R-:W-:Y:S01]  /*f3c0*/  IMAD.U32 R11, R3, 0x10000, RZ ;  /* 0x00010000030b7824 */ /* 0x024fe200078e00ff */
[----:B------:R-:W-:Y:S01]  /*f3d0*/  ISETP.GT.AND P2, PT, R0, 0x9, P0 ;  /* 0x000000090000780c */ /* 0x000fe20000744270 */
[----:B------:R-:W-:Y:S02]  /*f3e0*/  BSSY B1, `(.L_x_296) ;  /* 0x0000007000017945 */ /* 0x000fe40003800000 */
[----:B------:R-:W-:-:S04]  /*f3f0*/  FMUL R11, R11, R16 ;  /* 0x000000100b0b7220 */ /* 0x000fc80000400000 */
[----:B------:R-:W-:-:S05]  /*f400*/  FFMA R11, R28, R2, R11 ;  /* 0x000000021c0b7223 */ /* 0x000fca000000000b */
[----:B------:R-:W-:-:S05]  /*f410*/  F2FP.BF16.F32.PACK_AB R11, RZ, R11 ;  /* 0x0000000bff0b723e */ /* 0x000fca00000010ff */
[----:B------:R2:W-:Y:S01]  /*f420*/  @P3 STG.E.U16 desc[UR36][R8.64+0x10], R11 ;  /* 0x0000100b08003986 */ /* 0x0005e2000c101524 */
[----:B------:R-:W-:Y:S05]  /*f430*/  @!P2 BRA `(.L_x_297) ;  /* 0x000000000004a947 */ /* 0x000fea0003800000 */
[----:B------:R0:W5:Y:S02]  /*f440*/  LDG.E.LTC128B.U16 R3, desc[UR36][R6.64+0x12] ;  /* 0x0000122406037981 */ /* 0x000164000c1e1520 */
.L_x_297:
[----:B------:R-:W-:Y:S05]  /*f450*/  BSYNC B1 ;  /* 0x0000000000017941 */ /* 0x000fea0003800000 */
.L_x_296:
        /* <DEDUP_REMOVED lines=9> */
.L_x_299:
[----:B------:R-:W-:Y:S05]  /*f4f0*/  BSYNC B1 ;  /* 0x0000000000017941 */ /* 0x000fea0003800000 */
.L_x_298:
[----:B-----5:R-:W-:Y:S01]  /*f500*/  IMAD.U32 R11, R3, 0x10000, RZ ;  /* 0x00010000030b7824 */ /* 0x020fe200078e00ff */
[----:B--2---:R-:W-:Y:S01]  /*f510*/  IADD3 R10, P3, R160, R8, RZ ;  /* 0x00000008a00a7210 */ /* 0x004fe20007f7e0ff */
[----:B------:R-:W-:Y:S01]  /*f520*/  BSSY B1, `(.L_x_300) ;  /* 0x0000009000017945 */ /* 0x000fe20003800000 */
[----:B------:R-:W-:Y:S01]  /*f530*/  ISETP.GT.AND P2, PT, R0, 0x9, P1 ;  /* 0x000000090000780c */ /* 0x000fe20000f44270 */
[----:B------:R-:W-:-:S04]  /*f540*/  FMUL R11, R11, R16 ;  /* 0x000000100b0b7220 */ /* 0x000fc80000400000 */
[----:B------:R-:W-:-:S05]  /*f550*/  FFMA R11, R30, R2, R11 ;  /* 0x000000021e0b7223 */ /* 0x000fca000000000b */
[----:B------:R-:W-:Y:S02]  /*f560*/  F2FP.BF16.F32.PACK_AB R14, RZ, R11 ;  /* 0x0000000bff0e723e */ /* 0x000fe400000010ff */
[----:B------:R-:W-:-:S05]  /*f570*/  IADD3.X R11, R158, R9, RZ, P3, !PT ;  /* 0x000000099e0b7210 */ /* 0x000fca0001ffe4ff */
[----:B------:R2:W-:Y:S01]  /*f580*/  @P4 STG.E.U16 desc[UR36][R10.64+0x10], R14 ;  /* 0x0000100e0a004986 */ /* 0x0005e2000c101524 */
[----:B------:R-:W-:Y:S05]  /*f590*/  @!P2 BRA `(.L_x_301) ;  /* 0x000000000004a947 */ /* 0x000fea0003800000 */
[----:B------:R0:W5:Y:S02]  /*f5a0*/  LDG.E.LTC128B.U16 R3, desc[UR36][R12.64+0x12] ;  /* 0x000012240c037981 */ /* 0x000164000c1e1520 */
.L_x_301:
[----:B------:R-:W-:Y:S05]  /*f5b0*/  BSYNC B1 ;  /* 0x0000000000017941 */ /* 0x000fea0003800000 */
.L_x_300:
[----:B--2--5:R-:W-:Y:S01]  /*f5c0*/  IMAD.U32 R11, R3, 0x10000, RZ ;  /* 0x00010000030b7824 */ /* 0x024fe200078e00ff */
[----:B------:R-:W-:Y:S01]  /*f5d0*/  IADD3 R160, P4, P5, R160, R4, R161 ;  /* 0x00000004a0a07210 */ /* 0x000fe20007d9e0a1 */
[----:B------:R-:W-:Y:S01]  /*f5e0*/  BSSY B1, `(.L_x_302) ;  /* 0x0000009000017945 */ /* 0x000fe20003800000 */
[----:B------:R-:W-:Y:S01]  /*f5f0*/  ISETP.GT.AND P3, PT, R0, 0x10, P0 ;  /* 0x000000100000780c */ /* 0x000fe20000764270 */
[----:B------:R-:W-:Y:S01]  /*f600*/  FMUL R10, R11, R16 ;  /* 0x000000100b0a7220 */ /* 0x000fe20000400000 */
[----:B------:R-:W-:-:S03]  /*f610*/  IADD3.X R161, R158, R5, R165, P4, P5 ;  /* 0x000000059ea17210 */ /* 0x000fc600027ea4a5 */
[----:B------:R-:W-:-:S05]  /*f620*/  FFMA R10, R31, R2, R10 ;  /* 0x000000021f0a7223 */ /* 0x000fca000000000a */
[----:B------:R-:W-:-:S05]  /*f630*/  F2FP.BF16.F32.PACK_AB R10, RZ, R10 ;  /* 0x0000000aff0a723e */ /* 0x000fca00000010ff */
[----:B------:R2:W-:Y:S01]  /*f640*/  @P2 STG.E.U16 desc[UR36][R160.64+0x12], R10 ;  /* 0x0000120aa0002986 */ /* 0x0005e2000c101524 */
[----:B------:R-:W-:Y:S05]  /*f650*/  @!P3 BRA `(.L_x_303) ;  /* 0x000000000004b947 */ /* 0x000fea0003800000 */
[----:B------:R0:W5:Y:S02]  /*f660*/  LDG.E.LTC128B.U16 R3, desc[UR36][R6.64+0x20] ;  /* 0x0000202406037981 */ /* 0x000164000c1e1520 */
.L_x_303:
[----:B------:R-:W-:Y:S05]  /*f670*/  BSYNC B1 ;  /* 0x0000000000017941 */ /* 0x000fea0003800000 */
.L_x_302:
[----:B-----5:R-:W-:Y:S01]  /*f680*/  IMAD.U32 R5, R3, 0x10000, RZ ;  /* 0x0001000003057824 */ /* 0x020fe200078e00ff */
        /* <DEDUP_REMOVED lines=8> */
.L_x_305:
[----:B------:R-:W-:Y:S05]  /*f710*/  BSYNC B1 ;  /* 0x0000000000017941 */ /* 0x000fea0003800000 */
.L_x_304:
[----:B0----5:R-:W-:Y:S01]  /*f720*/  IMAD.U32 R5, R3, 0x10000, RZ ;  /* 0x0001000003057824 */ /* 0x021fe200078e00ff */
        /* <DEDUP_REMOVED lines=8> */
.L_x_307:
[----:B------:R-:W-:Y:S05]  /*f7b0*/  BSYNC B1 ;  /* 0x0000000000017941 */ /* 0x000fea0003800000 */
.L_x_306:
[----:B-----5:R-:W-:Y:S01]  /*f7c0*/  SHF.L.U32 R5, R3, 0x10, RZ ;  /* 0x0000001003057819 */ /* 0x020fe200000006ff */
[----:B0-----:R-:W-:Y:S01]  /*f7d0*/  @P3 IMAD.MOV.U32 R4, RZ, RZ, R160 ;  /* 0x000000ffff043224 */ /* 0x001fe200078e00a0 */
[----:B------:R-:W-:Y:S01]  /*f7e0*/  ISETP.GT.AND P2, PT, R0, 0x11, P1 ;  /* 0x000000110000780c */ /* 0x000fe20000f44270 */
[----:B------:R-:W-:Y:S02]  /*f7f0*/  BSSY B1, `(.L_x_308) ;  /* 0x0000009000017945 */ /* 0x000fe40003800000 */
[----:B------:R-:W-:-:S04]  /*f800*/  FMUL R5, R5, R16 ;  /* 0x0000001005057220 */ /* 0x000fc80000400000 */
[----:B------:R-:W-:-:S05]  /*f810*/  FFMA R5, R34, R2, R5 ;  /* 0x0000000222057223 */ /* 0x000fca0000000005 */
[----:B------:R-:W-:-:S04]  /*f820*/  F2FP.BF16.F32.PACK_AB R5, RZ, R5 ;  /* 0x00000005ff05723e */ /* 0x000fc800000010ff */
[----:B--2---:R-:W-:Y:S01]  /*f830*/  PRMT R10, R5, 0x7610, R10 ;  /* 0x00007610050a7816 */ /* 0x004fe2000000000a */
[----:B------:R-:W-:-:S05]  /*f840*/  @P3 IMAD.MOV.U32 R5, RZ, RZ, R161 ;  /* 0x000000ffff053224 */ /* 0x000fca00078e00a1 */
[----:B------:R0:W-:Y:S01]  /*f850*/  @P3 STG.E.U16 desc[UR36][R4.64+0x20], R10 ;  /* 0x0000200a04003986 */ /* 0x0001e2000c101524 */
[----:B------:R-:W-:Y:S05]  /*f860*/  @!P2 BRA `(.L_x_309) ;  /* 0x000000000004a947 */ /* 0x000fea0003800000 */
[----:B------:R2:W5:Y:S02]  /*f870*/  LDG.E.LTC128B.U16 R3, desc[UR36][R12.64+0x22] ;  /* 0x000022240c037981 */ /* 0x000564000c1e1520 */
.L_x_309:
[----:B------:R-:W-:Y:S05]  /*f880*/  BSYNC B1 ;  /* 0x0000000000017941 */ /* 0x000fea0003800000 */
.L_x_308:
[----:B0----5:R-:W-:Y:S01]  /*f890*/  IMAD.U32 R5, R3, 0x10000, RZ ;  /* 0x0001000003057824 */ /* 0x021fe200078e00ff */
[----:B------:R-:W-:Y:S01]  /*f8a0*/  ISETP.GT.AND P3, PT, R0, 0x18, P0 ;  /* 0x000000180000780c */ /* 0x000fe20000764270 */
[----:B------:R-:W-:Y:S02]  /*f8b0*/  BSSY B1, `(.L_x_310) ;  /* 0x000000a000017945 */ /* 0x000fe40003800000 */
[----:B------:R-:W-:Y:S01]  /*f8c0*/  FMUL R4, R5, R16 ;  /* 0x0000001005047220 */ /* 0x000fe20000400000 */
[----:B------:R-:W-:-:S03]  /*f8d0*/  @P2 IMAD.MOV.U32 R5, RZ, RZ, R161 ;  /* 0x000000ffff052224 */ /* 0x000fc600078e00a1 */
[----:B------:R-:W-:-:S05]  /*f8e0*/  FFMA R4, R35, R2, R4 ;  /* 0x0000000223047223 */ /* 0x000fca0000000004 */
[----:B------:R-:W-:-:S04]  /*f8f0*/  F2FP.BF16.F32.PACK_AB R4, RZ, R4 ;  /* 0x00000004ff04723e */ /* 0x000fc800000010ff */
[----:B------:R-:W-:Y:S02]  /*f900*/  PRMT R10, R4, 0x7610, R10 ;  /* 0x00007610040a7816 */ /* 0x000fe4000000000a */
[----:B------:R-:W-:-:S05]  /*f910*/  @P2 MOV R4, R160 ;  /* 0x000000a000042202 */ /* 0x000fca0000000f00 */
[----:B------:R0:W-:Y:S01]  /*f920*/  @P2 STG.E.U16 desc[UR36][R4.64+0x22], R10 ;  /* 0x0000220a04002986 */ /* 0x0001e2000c101524 */
[----:B------:R-:W-:Y:S05]  /*f930*/  @!P3 BRA `(.L_x_311) ;  /* 0x000000000004b947 */ /* 0x000fea0003800000 */
[----:B------:R0:W5:Y:S02]  /*f940*/  LDG.E.LTC128B.U16 R3, desc[UR36][R6.64+0x30] ;  /* 0x0000302406037981 */ /* 0x000164000c1e1520 */
.L_x_311:
[----:B------:R-:W-:Y:S05]  /*f950*/  BSYNC B1 ;  /* 0x0000000000017941 */ /* 0x000fea0003800000 */
.L_x_310:
        /* <DEDUP_REMOVED lines=9> */
.L_x_313:
[----:B------:R-:W-:Y:S05]  /*f9f0*/  BSYNC B1 ;  /* 0x0000000000017941 */ /* 0x000fea0003800000 */
.L_x_312:
        /* <DEDUP_REMOVED lines=9> */
.L_x_315:
[----:B------:R-:W-:Y:S05]  /*fa90*/  BSYNC B1 ;  /* 0x0000000000017941 */ /* 0x000fea0003800000 */
.L_x_314:
[----:B-----5:R-:W-:Y:S01]  /*faa0*/  SHF.L.U32 R5, R3, 0x10, RZ ;  /* 0x0000001003057819 */ /* 0x020fe200000006ff */
[----:B0-----:R-:W-:Y:S01]  /*fab0*/  @P3 IMAD.MOV.U32 R4, RZ, RZ, R160 ;  /* 0x000000ffff043224 */ /* 0x001fe200078e00a0 */
[----:B------:R-:W-:Y:S01]  /*fac0*/  ISETP.GT.AND P2, PT, R0, 0x19, P1 ;  /* 0x000000190000780c */ /* 0x000fe20000f44270 */
[----:B------:R-:W-:Y:S02]  /*fad0*/  BSSY B1, `(.L_x_316) ;  /* 0x0000009000017945 */ /* 0x000fe40003800000 */
[----:B------:R-:W-:-:S04]  /*fae0*/  FMUL R5, R5, R16 ;  /* 0x0000001005057220 */ /* 0x000fc80000400000 */
[----:B------:R-:W-:-:S05]  /*faf0*/  FFMA R5, R38, R2, R5 ;  /* 0x0000000226057223 */ /* 0x000fca0000000005 */
[----:B------:R-:W-:-:S04]  /*fb00*/  F2FP.BF16.F32.PACK_AB R5, RZ, R5 ;  /* 0x00000005ff05723e */ /* 0x000fc800000010ff */
[----:B------:R-:W-:Y:S01]  /*fb10*/  PRMT R10, R5, 0x7610, R10 ;  /* 0x00007610050a7816 */ /* 0x000fe2000000000a */
[----:B------:R-:W-:-:S05]  /*fb20*/  @P3 IMAD.MOV.U32 R5, RZ, RZ, R161 ;  /* 0x000000ffff053224 */ /* 0x000fca00078e00a1 */
[----:B------:R0:W-:Y:S01]  /*fb30*/  @P3 STG.E.U16 desc[UR36][R4.64+0x30], R10 ;  /* 0x0000300a04003986 */ /* 0x0001e2000c101524 */
[----:B------:R-:W-:Y:S05]  /*fb40*/  @!P2 BRA `(.L_x_317) ;  /* 0x000000000004a947 */ /* 0x000fea0003800000 */
[----:B------:R0:W5:Y:S02]  /*fb50*/  LDG.E.LTC128B.U16 R3, desc[UR36][R12.64+0x32] ;  /* 0x000032240c037981 */ /* 0x000164000c1e1520 */
.L_x_317:
[----:B------:R-:W-:Y:S05]  /*fb60*/  BSYNC B1 ;  /* 0x0000000000017941 */ /* 0x000fea0003800000 */
.L_x_316:
        /* <DEDUP_REMOVED lines=12> */
.L_x_319:
[----:B------:R-:W-:Y:S05]  /*fc30*/  BSYNC B1 ;  /* 0x0000000000017941 */ /* 0x000fea0003800000 */
.L_x_318:
        /* <DEDUP_REMOVED lines=9> */
.L_x_321:
[----:B------:R-:W-:Y:S05]  /*fcd0*/  BSYNC B1 ;  /* 0x0000000000017941 */ /* 0x000fea0003800000 */
.L_x_320:
        /* <DEDUP_REMOVED lines=9> */
.L_x_323:
[----:B------:R-:W-:Y:S05]  /*fd70*/  BSYNC B1 ;  /* 0x0000000000017941 */ /* 0x000fea0003800000 */
.L_x_322:
        /* <DEDUP_REMOVED lines=12> */
.L_x_325:
[----:B------:R-:W-:Y:S05]  /*fe40*/  BSYNC B1 ;  /* 0x0000000000017941 */ /* 0x000fea0003800000 */
.L_x_324:
        /* <DEDUP_REMOVED lines=12> */
.L_x_327:
[----:B------:R-:W-:Y:S05]  /*ff10*/  BSYNC B1 ;  /* 0x0000000000017941 */ /* 0x000fea0003800000 */
.L_x_326:
        /* <DEDUP_REMOVED lines=9> */
.L_x_329:
[----:B------:R-:W-:Y:S05]  /*ffb0*/  BSYNC B1 ;  /* 0x0000000000017941 */ /* 0x000fea0003800000 */
.L_x_328:
        /* <DEDUP_REMOVED lines=9> */
.L_x_331:
[----:B------:R-:W-:Y:S05]  /*10050*/  BSYNC B1 ;  /* 0x0000000000017941 */ /* 0x000fea0003800000 */
.L_x_330:
        /* <DEDUP_REMOVED lines=12> */
.L_x_333:
[----:B------:R-:W-:Y:S05]  /*10120*/  BSYNC B1 ;  /* 0x0000000000017941 */ /* 0x000fea0003800000 */
.L_x_332:
        /* <DEDUP_REMOVED lines=12> */
.L_x_335:
[----:B------:R-:W-:Y:S05]  /*101f0*/  BSYNC B1 ;  /* 0x0000000000017941 */ /* 0x000fea0003800000 */
.L_x_334:
        /* <DEDUP_REMOVED lines=9> */
.L_x_337:
[----:B------:R-:W-:Y:S05]  /*10290*/  BSYNC B1 ;  /* 0x0000000000017941 */ /* 0x000fea0003800000 */
.L_x_336:
        /* <DEDUP_REMOVED lines=9> */
.L_x_339:
[----:B------:R-:W-:Y:S05]  /*10330*/  BSYNC B1 ;  /* 0x0000000000017941 */ /* 0x000fea0003800000 */
.L_x_338:
        /* <DEDUP_REMOVED lines=12> */
.L_x_341:
[----:B------:R-:W-:Y:S05]  /*10400*/  BSYNC B1 ;  /* 0x0000000000017941 */ /* 0x000fea0003800000 */
.L_x_340:
        /* <DEDUP_REMOVED lines=12> */
.L_x_343:
[----:B------:R-:W-:Y:S05]  /*104d0*/  BSYNC B1 ;  /* 0x0000000000017941 */ /* 0x000fea0003800000 */
.L_x_342:
        /* <DEDUP_REMOVED lines=9> */
.L_x_345:
[----:B------:R-:W-:Y:S05]  /*10570*/  BSYNC B1 ;  /* 0x0000000000017941 */ /* 0x000fea0003800000 */
.L_x_344:
        /* <DEDUP_REMOVED lines=9> */
.L_x_347:
[----:B------:R-:W-:Y:S05]  /*10610*/  BSYNC B1 ;  /* 0x0000000000017941 */ /* 0x000fea0003800000 */
.L_x_346:
        /* <DEDUP_REMOVED lines=12> */
.L_x_349:
[----:B------:R-:W-:Y:S05]  /*106e0*/  BSYNC B1 ;  /* 0x0000000000017941 */ /* 0x000fea0003800000 */
.L_x_348:
        /* <DEDUP_REMOVED lines=12> */
.L_x_351:
[----:B------:R-:W-:Y:S05]  /*107b0*/  BSYNC B1 ;  /* 0x0000000000017941 */ /* 0x000fea0003800000 */
.L_x_350:
        /* <DEDUP_REMOVED lines=9> */
.L_x_353:
[----:B------:R-:W-:Y:S05]  /*10850*/  BSYNC B1 ;  /* 0x0000000000017941 */ /* 0x000fea0003800000 */
.L_x_352:
        /* <DEDUP_REMOVED lines=9> */
.L_x_355:
[----:B------:R-:W-:Y:S05]  /*108f0*/  BSYNC B1 ;  /* 0x0000000000017941 */ /* 0x000fea0003800000 */
.L_x_354:
        /* <DEDUP_REMOVED lines=12> */
.L_x_357:
[----:B------:R-:W-:Y:S05]  /*109c0*/  BSYNC B1 ;  /* 0x0000000000017941 */ /* 0x000fea0003800000 */
.L_x_356:
        /* <DEDUP_REMOVED lines=12> */
.L_x_359:
[----:B------:R-:W-:Y:S05]  /*10a90*/  BSYNC B1 ;  /* 0x0000000000017941 */ /* 0x000fea0003800000 */
.L_x_358:
        /* <DEDUP_REMOVED lines=9> */
.L_x_361:
[----:B------:R-:W-:Y:S05]  /*10b30*/  BSYNC B1 ;  /* 0x0000000000017941 */ /* 0x000fea0003800000 */
.L_x_360:
        /* <DEDUP_REMOVED lines=9> */
.L_x_363:
[----:B------:R-:W-:Y:S05]  /*10bd0*/  BSYNC B1 ;  /* 0x0000000000017941 */ /* 0x000fea0003800000 */
.L_x_362:
        /* <DEDUP_REMOVED lines=12> */
.L_x_365:
[----:B------:R-:W-:Y:S05]  /*10ca0*/  BSYNC B1 ;  /* 0x0000000000017941 */ /* 0x000fea0003800000 */
.L_x_364:
        /* <DEDUP_REMOVED lines=12> */
.L_x_367:
[----:B------:R-:W-:Y:S05]  /*10d70*/  BSYNC B1 ;  /* 0x0000000000017941 */ /* 0x000fea0003800000 */
.L_x_366:
        /* <DEDUP_REMOVED lines=9> */
.L_x_369:
[----:B------:R-:W-:Y:S05]  /*10e10*/  BSYNC B1 ;  /* 0x0000000000017941 */ /* 0x000fea0003800000 */
.L_x_368:
        /* <DEDUP_REMOVED lines=9> */
.L_x_371:
[----:B------:R-:W-:Y:S05]  /*10eb0*/  BSYNC B1 ;  /* 0x0000000000017941 */ /* 0x000fea0003800000 */
.L_x_370:
        /* <DEDUP_REMOVED lines=12> */
.L_x_373:
[----:B------:R-:W-:Y:S05]  /*10f80*/  BSYNC B1 ;  /* 0x0000000000017941 */ /* 0x000fea0003800000 */
.L_x_372:
        /* <DEDUP_REMOVED lines=12> */
.L_x_375:
[----:B------:R-:W-:Y:S05]  /*11050*/  BSYNC B1 ;  /* 0x0000000000017941 */ /* 0x000fea0003800000 */
.L_x_374:
        /* <DEDUP_REMOVED lines=9> */
.L_x_377:
[----:B------:R-:W-:Y:S05]  /*110f0*/  BSYNC B1 ;  /* 0x0000000000017941 */ /* 0x000fea0003800000 */
.L_x_376:
        /* <DEDUP_REMOVED lines=9> */
.L_x_379:
[----:B------:R-:W-:Y:S05]  /*11190*/  BSYNC B1 ;  /* 0x0000000000017941 */ /* 0x000fea0003800000 */
.L_x_378:
        /* <DEDUP_REMOVED lines=12> */
.L_x_381:
[----:B------:R-:W-:Y:S05]  /*11260*/  BSYNC B1 ;  /* 0x0000000000017941 */ /* 0x000fea0003800000 */
.L_x_380:
        /* <DEDUP_REMOVED lines=12> */
.L_x_383:
[----:B------:R-:W-:Y:S05]  /*11330*/  BSYNC B1 ;  /* 0x0000000000017941 */ /* 0x000fea0003800000 */
.L_x_382:
        /* <DEDUP_REMOVED lines=9> */
.L_x_385:
[----:B------:R-:W-:Y:S05]  /*113d0*/  BSYNC B1 ;  /* 0x0000000000017941 */ /* 0x000fea0003800000 */
.L_x_384:
        /* <DEDUP_REMOVED lines=9> */
.L_x_387:
[----:B------:R-:W-:Y:S05]  /*11470*/  BSYNC B1 ;  /* 0x0000000000017941 */ /* 0x000fea0003800000 */
.L_x_386:
        /* <DEDUP_REMOVED lines=12> */
.L_x_389:
[----:B------:R-:W-:Y:S05]  /*11540*/  BSYNC B1 ;  /* 0x0000000000017941 */ /* 0x000fea0003800000 */
.L_x_388:
        /* <DEDUP_REMOVED lines=12> */
.L_x_391:
[----:B------:R-:W-:Y:S05]  /*11610*/  BSYNC B1 ;  /* 0x0000000000017941 */ /* 0x000fea0003800000 */
.L_x_390:
        /* <DEDUP_REMOVED lines=9> */
.L_x_393:
[----:B------:R-:W-:Y:S05]  /*116b0*/  BSYNC B1 ;  /* 0x0000000000017941 */ /* 0x000fea0003800000 */
.L_x_392:
        /* <DEDUP_REMOVED lines=9> */
.L_x_395:
[----:B------:R-:W-:Y:S05]  /*11750*/  BSYNC B1 ;  /* 0x0000000000017941 */ /* 0x000fea0003800000 */
.L_x_394:
        /* <DEDUP_REMOVED lines=12> */
.L_x_397:
[----:B------:R-:W-:Y:S05]  /*11820*/  BSYNC B1 ;  /* 0x0000000000017941 */ /* 0x000fea0003800000 */
.L_x_396:
        /* <DEDUP_REMOVED lines=12> */
.L_x_399:
[----:B------:R-:W-:Y:S05]  /*118f0*/  BSYNC B1 ;  /* 0x0000000000017941 */ /* 0x000fea0003800000 */
.L_x_398:
        /* <DEDUP_REMOVED lines=9> */
.L_x_401:
[----:B------:R-:W-:Y:S05]  /*11990*/  BSYNC B1 ;  /* 0x0000000000017941 */ /* 0x000fea0003800000 */
.L_x_400:
        /* <DEDUP_REMOVED lines=9> */
.L_x_403:
[----:B------:R-:W-:Y:S05]  /*11a30*/  BSYNC B1 ;  /* 0x0000000000017941 */ /* 0x000fea0003800000 */
.L_x_402:
        /* <DEDUP_REMOVED lines=12> */
.L_x_405:
[----:B------:R-:W-:Y:S05]  /*11b00*/  BSYNC B1 ;  /* 0x0000000000017941 */ /* 0x000fea0003800000 */
.L_x_404:
        /* <DEDUP_REMOVED lines=12> */
.L_x_407:
[----:B------:R-:W-:Y:S05]  /*11bd0*/  BSYNC B1 ;  /* 0x0000000000017941 */ /* 0x000fea0003800000 */
.L_x_406:
        /* <DEDUP_REMOVED lines=9> */
.L_x_409:
[----:B------:R-:W-:Y:S05]  /*11c70*/  BSYNC B1 ;  /* 0x0000000000017941 */ /* 0x000fea0003800000 */
.L_x_408:
        /* <DEDUP_REMOVED lines=9> */
.L_x_411:
[----:B------:R-:W-:Y:S05]  /*11d10*/  BSYNC B1 ;  /* 0x0000000000017941 */ /* 0x000fea0003800000 */
.L_x_410:
        /* <DEDUP_REMOVED lines=12> */
.L_x_413:
[----:B------:R-:W-:Y:S05]  /*11de0*/  BSYNC B1 ;  /* 0x0000000000017941 */ /* 0x000fea0003800000 */
.L_x_412:
        /* <DEDUP_REMOVED lines=12> */
.L_x_415:
[----:B------:R-:W-:Y:S05]  /*11eb0*/  BSYNC B1 ;  /* 0x0000000000017941 */ /* 0x000fea0003800000 */
.L_x_414:
        /* <DEDUP_REMOVED lines=9> */
.L_x_417:
[----:B------:R-:W-:Y:S05]  /*11f50*/  BSYNC B1 ;  /* 0x0000000000017941 */ /* 0x000fea0003800000 */
.L_x_416:
        /* <DEDUP_REMOVED lines=9> */
.L_x_419:
[----:B------:R-:W-:Y:S05]  /*11ff0*/  BSYNC B1 ;  /* 0x0000000000017941 */ /* 0x000fea0003800000 */
.L_x_418:
        /* <DEDUP_REMOVED lines=12> */
.L_x_421:
[----:B------:R-:W-:Y:S05]  /*120c0*/  BSYNC B1 ;  /* 0x0000000000017941 */ /* 0x000fea0003800000 */
.L_x_420:
        /* <DEDUP_REMOVED lines=12> */
.L_x_423:
[----:B------:R-:W-:Y:S05]  /*12190*/  BSYNC B1 ;  /* 0x0000000000017941 */ /* 0x000fea0003800000 */
.L_x_422:
        /* <DEDUP_REMOVED lines=9> */
.L_x_425:
[----:B------:R-:W-:Y:S05]  /*12230*/  BSYNC B1 ;  /* 0x0000000000017941 */ /* 0x000fea0003800000 */
.L_x_424:
        /* <DEDUP_REMOVED lines=9> */
.L_x_427:
[----:B------:R-:W-:Y:S05]  /*122d0*/  BSYNC B1 ;  /* 0x0000000000017941 */ /* 0x000fea0003800000 */
.L_x_426:
        /* <DEDUP_REMOVED lines=12> */
.L_x_429:
[----:B------:R-:W-:Y:S05]  /*123a0*/  BSYNC B1 ;  /* 0x0000000000017941 */ /* 0x000fea0003800000 */
.L_x_428:
        /* <DEDUP_REMOVED lines=12> */
.L_x_431:
[----:B------:R-:W-:Y:S05]  /*12470*/  BSYNC B1 ;  /* 0x0000000000017941 */ /* 0x000fea0003800000 */
.L_x_430:
        /* <DEDUP_REMOVED lines=9> */
.L_x_433:
[----:B------:R-:W-:Y:S05]  /*12510*/  BSYNC B1 ;  /* 0x0000000000017941 */ /* 0x000fea0003800000 */
.L_x_432:
        /* <DEDUP_REMOVED lines=9> */
.L_x_435:
[----:B------:R-:W-:Y:S05]  /*125b0*/  BSYNC B1 ;  /* 0x0000000000017941 */ /* 0x000fea0003800000 */
.L_x_434:
        /* <DEDUP_REMOVED lines=12> */
.L_x_437:
[----:B------:R-:W-:Y:S05]  /*12680*/  BSYNC B1 ;  /* 0x0000000000017941 */ /* 0x000fea0003800000 */
.L_x_436:
        /* <DEDUP_REMOVED lines=12> */
.L_x_439:
[----:B------:R-:W-:Y:S05]  /*12750*/  BSYNC B1 ;  /* 0x0000000000017941 */ /* 0x000fea0003800000 */
.L_x_438:
        /* <DEDUP_REMOVED lines=9> */
.L_x_441:
[----:B------:R-:W-:Y:S05]  /*127f0*/  BSYNC B1 ;  /* 0x0000000000017941 */ /* 0x000fea0003800000 */
.L_x_440:
        /* <DEDUP_REMOVED lines=9> */
.L_x_443:
[----:B------:R-:W-:Y:S05]  /*12890*/  BSYNC B1 ;  /* 0x0000000000017941 */ /* 0x000fea0003800000 */
.L_x_442:
        /* <DEDUP_REMOVED lines=12> */
.L_x_445:
[----:B------:R-:W-:Y:S05]  /*12960*/  BSYNC B1 ;  /* 0x0000000000017941 */ /* 0x000fea0003800000 */
.L_x_444:
        /* <DEDUP_REMOVED lines=12> */
.L_x_447:
[----:B------:R-:W-:Y:S05]  /*12a30*/  BSYNC B1 ;  /* 0x0000000000017941 */ /* 0x000fea0003800000 */
.L_x_446:
        /* <DEDUP_REMOVED lines=9> */
.L_x_449:
[----:B------:R-:W-:Y:S05]  /*12ad0*/  BSYNC B1 ;  /* 0x0000000000017941 */ /* 0x000fea0003800000 */
.L_x_448:
        /* <DEDUP_REMOVED lines=9> */
.L_x_451:
[----:B------:R-:W-:Y:S05]  /*12b70*/  BSYNC B1 ;  /* 0x0000000000017941 */ /* 0x000fea0003800000 */
.L_x_450:
        /* <DEDUP_REMOVED lines=12> */
.L_x_453:
[----:B------:R-:W-:Y:S05]  /*12c40*/  BSYNC B1 ;  /* 0x0000000000017941 */ /* 0x000fea0003800000 */
.L_x_452:
        /* <DEDUP_REMOVED lines=12> */
.L_x_455:
[----:B------:R-:W-:Y:S05]  /*12d10*/  BSYNC B1 ;  /* 0x0000000000017941 */ /* 0x000fea0003800000 */
.L_x_454:
        /* <DEDUP_REMOVED lines=9> */
.L_x_457:
[----:B------:R-:W-:Y:S05]  /*12db0*/  BSYNC B1 ;  /* 0x0000000000017941 */ /* 0x000fea0003800000 */
.L_x_456:
        /* <DEDUP_REMOVED lines=9> */
.L_x_459:
[----:B------:R-:W-:Y:S05]  /*12e50*/  BSYNC B1 ;  /* 0x0000000000017941 */ /* 0x000fea0003800000 */
.L_x_458:
        /* <DEDUP_REMOVED lines=12> */
.L_x_461:
[----:B------:R-:W-:Y:S05]  /*12f20*/  BSYNC B1 ;  /* 0x0000000000017941 */ /* 0x000fea0003800000 */
.L_x_460:
        /* <DEDUP_REMOVED lines=12> */
.L_x_463:
[----:B------:R-:W-:Y:S05]  /*12ff0*/  BSYNC B1 ;  /* 0x0000000000017941 */ /* 0x000fea0003800000 */
.L_x_462:
        /* <DEDUP_REMOVED lines=9> */
.L_x_465:
[----:B------:R-:W-:Y:S05]  /*13090*/  BSYNC B1 ;  /* 0x0000000000017941 */ /* 0x000fea0003800000 */
.L_x_464:
        /* <DEDUP_REMOVED lines=9> */
.L_x_467:
[----:B------:R-:W-:Y:S05]  /*13130*/  BSYNC B1 ;  /* 0x0000000000017941 */ /* 0x000fea0003800000 */
.L_x_466:
        /* <DEDUP_REMOVED lines=12> */
.L_x_469:
[----:B------:R-:W-:Y:S05]  /*13200*/  BSYNC B1 ;  /* 0x0000000000017941 */ /* 0x000fea0003800000 */
.L_x_468:
        /* <DEDUP_REMOVED lines=12> */
.L_x_471:
[----:B------:R-:W-:Y:S05]  /*132d0*/  BSYNC B1 ;  /* 0x0000000000017941 */ /* 0x000fea0003800000 */
.L_x_470:
        /* <DEDUP_REMOVED lines=9> */
.L_x_473:
[----:B------:R-:W-:Y:S05]  /*13370*/  BSYNC B1 ;  /* 0x0000000000017941 */ /* 0x000fea0003800000 */
.L_x_472:
        /* <DEDUP_REMOVED lines=9> */
.L_x_475:
[----:B------:R-:W-:Y:S05]  /*13410*/  BSYNC B1 ;  /* 0x0000000000017941 */ /* 0x000fea0003800000 */
.L_x_474:
        /* <DEDUP_REMOVED lines=12> */
.L_x_477:
[----:B------:R-:W-:Y:S05]  /*134e0*/  BSYNC B1 ;  /* 0x0000000000017941 */ /* 0x000fea0003800000 */
.L_x_476:
        /* <DEDUP_REMOVED lines=12> */
.L_x_479:
[----:B------:R-:W-:Y:S05]  /*135b0*/  BSYNC B1 ;  /* 0x0000000000017941 */ /* 0x000fea0003800000 */
.L_x_478:
        /* <DEDUP_REMOVED lines=9> */
.L_x_481:
[----:B------:R-:W-:Y:S05]  /*13650*/  BSYNC B1 ;  /* 0x0000000000017941 */ /* 0x000fea0003800000 */
.L_x_480:
        /* <DEDUP_REMOVED lines=9> */
.L_x_483:
[----:B------:R-:W-:Y:S05]  /*136f0*/  BSYNC B1 ;  /* 0x0000000000017941 */ /* 0x000fea0003800000 */
.L_x_482:
        /* <DEDUP_REMOVED lines=12> */
.L_x_485:
[----:B------:R-:W-:Y:S05]  /*137c0*/  BSYNC B1 ;  /* 0x0000000000017941 */ /* 0x000fea0003800000 */
.L_x_484:
        /* <DEDUP_REMOVED lines=12> */
.L_x_487:
[----:B------:R-:W-:Y:S05]  /*13890*/  BSYNC B1 ;  /* 0x0000000000017941 */ /* 0x000fea0003800000 */
.L_x_486:
        /* <DEDUP_REMOVED lines=9> */
.L_x_489:
[----:B------:R-:W-:Y:S05]  /*13930*/  BSYNC B1 ;  /* 0x0000000000017941 */ /* 0x000fea0003800000 */
.L_x_488:
        /* <DEDUP_REMOVED lines=9> */
.L_x_491:
[----:B------:R-:W-:Y:S05]  /*139d0*/  BSYNC B1 ;  /* 0x0000000000017941 */ /* 0x000fea0003800000 */
.L_x_490:
        /* <DEDUP_REMOVED lines=12> */
.L_x_493:
[----:B------:R-:W-:Y:S05]  /*13aa0*/  BSYNC B1 ;  /* 0x0000000000017941 */ /* 0x000fea0003800000 */
.L_x_492:
        /* <DEDUP_REMOVED lines=12> */
.L_x_495:
[----:B------:R-:W-:Y:S05]  /*13b70*/  BSYNC B1 ;  /* 0x0000000000017941 */ /* 0x000fea0003800000 */
.L_x_494:
        /* <DEDUP_REMOVED lines=9> */
.L_x_497:
[----:B------:R-:W-:Y:S05]  /*13c10*/  BSYNC B1 ;  /* 0x0000000000017941 */ /* 0x000fea0003800000 */
.L_x_496:
        /* <DEDUP_REMOVED lines=9> */
.L_x_499:
[----:B------:R-:W-:Y:S05]  /*13cb0*/  BSYNC B1 ;  /* 0x0000000000017941 */ /* 0x000fea0003800000 */
.L_x_498:
        /* <DEDUP_REMOVED lines=12> */
.L_x_501:
[----:B------:R-:W-:Y:S05]  /*13d80*/  BSYNC B1 ;  /* 0x0000000000017941 */ /* 0x000fea0003800000 */
.L_x_500:
        /* <DEDUP_REMOVED lines=12> */
.L_x_503:
[----:B------:R-:W-:Y:S05]  /*13e50*/  BSYNC B1 ;  /* 0x0000000000017941 */ /* 0x000fea0003800000 */
.L_x_502:
        /* <DEDUP_REMOVED lines=9> */
.L_x_505:
[----:B------:R-:W-:Y:S05]  /*13ef0*/  BSYNC B1 ;  /* 0x0000000000017941 */ /* 0x000fea0003800000 */
.L_x_504:
        /* <DEDUP_REMOVED lines=9> */
.L_x_507:
[----:B------:R-:W-:Y:S05]  /*13f90*/  BSYNC B1 ;  /* 0x0000000000017941 */ /* 0x000fea0003800000 */
.L_x_506:
        /* <DEDUP_REMOVED lines=12> */
.L_x_509:
[----:B------:R-:W-:Y:S05]  /*14060*/  BSYNC B1 ;  /* 0x0000000000017941 */ /* 0x000fea0003800000 */
.L_x_508:
        /* <DEDUP_REMOVED lines=12> */
.L_x_511:
[----:B------:R-:W-:Y:S05]  /*14130*/  BSYNC B1 ;  /* 0x0000000000017941 */ /* 0x000fea0003800000 */
.L_x_510:
        /* <DEDUP_REMOVED lines=9> */
.L_x_513:
[----:B------:R-:W-:Y:S05]  /*141d0*/  BSYNC B1 ;  /* 0x0000000000017941 */ /* 0x000fea0003800000 */
.L_x_512:
        /* <DEDUP_REMOVED lines=9> */
.L_x_515:
[----:B------:R-:W-:Y:S05]  /*14270*/  BSYNC B1 ;  /* 0x0000000000017941 */ /* 0x000fea0003800000 */
.L_x_514:
        /* <DEDUP_REMOVED lines=12> */
.L_x_517:
[----:B------:R-:W-:Y:S05]  /*14340*/  BSYNC B1 ;  /* 0x0000000000017941 */ /* 0x000fea0003800000 */
.L_x_516:
        /* <DEDUP_REMOVED lines=12> */
.L_x_519:
[----:B------:R-:W-:Y:S05]  /*14410*/  BSYNC B1 ;  /* 0x0000000000017941 */ /* 0x000fea0003800000 */
.L_x_518:
        /* <DEDUP_REMOVED lines=9> */
.L_x_521:
[----:B------:R-:W-:Y:S05]  /*144b0*/  BSYNC B1 ;  /* 0x0000000000017941 */ /* 0x000fea0003800000 */
.L_x_520:
        /* <DEDUP_REMOVED lines=9> */
.L_x_523:
[----:B------:R-:W-:Y:S05]  /*14550*/  BSYNC B1 ;  /* 0x0000000000017941 */ /* 0x000fea0003800000 */
.L_x_522:
        /* <DEDUP_REMOVED lines=12> */
.L_x_525:
[----:B------:R-:W-:Y:S05]  /*14620*/  BSYNC B1 ;  /* 0x0000000000017941 */ /* 0x000fea0003800000 */
.L_x_524:
        /* <DEDUP_REMOVED lines=12> */
.L_x_527:
[----:B------:R-:W-:Y:S05]  /*146f0*/  BSYNC B1 ;  /* 0x0000000000017941 */ /* 0x000fea0003800000 */
.L_x_526:
        /* <DEDUP_REMOVED lines=9> */
.L_x_529:
[----:B------:R-:W-:Y:S05]  /*14790*/  BSYNC B1 ;  /* 0x0000000000017941 */ /* 0x000fea0003800000 */
.L_x_528:
        /* <DEDUP_REMOVED lines=9> */
.L_x_531:
[----:B------:R-:W-:Y:S05]  /*14830*/  BSYNC B1 ;  /* 0x0000000000017941 */ /* 0x000fea0003800000 */
.L_x_530:
        /* <DEDUP_REMOVED lines=12> */
.L_x_533:
[----:B------:R-:W-:Y:S05]  /*14900*/  BSYNC B1 ;  /* 0x0000000000017941 */ /* 0x000fea0003800000 */
.L_x_532:
        /* <DEDUP_REMOVED lines=12> */
.L_x_535:
[----:B------:R-:W-:Y:S05]  /*149d0*/  BSYNC B1 ;  /* 0x0000000000017941 */ /* 0x000fea0003800000 */
.L_x_534:
        /* <DEDUP_REMOVED lines=9> */
.L_x_537:
[----:B------:R-:W-:Y:S05]  /*14a70*/  BSYNC B1 ;  /* 0x0000000000017941 */ /* 0x000fea0003800000 */
.L_x_536:
        /* <DEDUP_REMOVED lines=9> */
.L_x_539:
[----:B------:R-:W-:Y:S05]  /*14b10*/  BSYNC B1 ;  /* 0x0000000000017941 */ /* 0x000fea0003800000 */
.L_x_538:
[----:B-----5:R-:W-:Y:S01]  /*14b20*/  SHF.L.U32 R5, R3, 0x10, RZ ;  /* 0x0000001003057819 */ /* 0x020fe200000006ff */
[----:B0-----:R-:W-:Y:S01]  /*14b30*/  @P2 IMAD.MOV.U32 R4, RZ, RZ, R160 ;  /* 0x000000ffff042224 */ /* 0x001fe200078e00a0 */
[----:B------:R-:W-:Y:S01]  /*14b40*/  ISETP.GT.AND P1, PT, R0, 0xf9, P1 ;  /* 0x000000f90000780c */ /* 0x000fe20000f24270 */
[----:B------:R-:W-:Y:S02]  /*14b50*/  BSSY B1, `(.L_x_540) ;  /* 0x0000009000017945 */ /* 0x000fe40003800000 */
[----:B------:R-:W-:-:S04]  /*14b60*/  FMUL R5, R5, R16 ;  /* 0x0000001005057220 */ /* 0x000fc80000400000 */
[----:B------:R-:W-:-:S05]  /*14b70*/  FFMA R5, R150, R2, R5 ;  /* 0x0000000296057223 */ /* 0x000fca0000000005 */
[----:B------:R-:W-:-:S04]  /*14b80*/  F2FP.BF16.F32.PACK_AB R5, RZ, R5 ;  /* 0x00000005ff05723e */ /* 0x000fc800000010ff */
[----:B-1--4-:R-:W-:Y:S01]  /*14b90*/  PRMT R6, R5, 0x7610, R6 ;  /* 0x0000761005067816 */ /* 0x012fe20000000006 */
[----:B------:R-:W-:-:S05]  /*14ba0*/  @P2 IMAD.MOV.U32 R5, RZ, RZ, R161 ;  /* 0x000000ffff052224 */ /* 0x000fca00078e00a1 */
[----:B------:R0:W-:Y:S01]  /*14bb0*/  @P2 STG.E.U16 desc[UR36][R4.64+0x1f0], R6 ;  /* 0x0001f00604002986 */ /* 0x0001e2000c101524 */
[----:B------:R-:W-:Y:S05]  /*14bc0*/  @!P1 BRA `(.L_x_541) ;  /* 0x0000000000049947 */ /* 0x000fea0003800000 */
[----:B------:R1:W5:Y:S02]  /*14bd0*/  LDG.E.LTC128B.U16 R3, desc[UR36][R12.64+0x1f2] ;  /* 0x0001f2240c037981 */ /* 0x000364000c1e1520 */
.L_x_541:
[----:B------:R-:W-:Y:S05]  /*14be0*/  BSYNC B1 ;  /* 0x0000000000017941 */ /* 0x000fea0003800000 */
.L_x_540:
[----:B------:R-:W-:Y:S05]  /*14bf0*/  @!P1 BRA `(.L_x_542) ;  /* 0x0000005400c09947 */ /* 0x000fea0003800000 */
[----:B-----5:R-:W-:-:S04]  /*14c00*/  IMAD.U32 R3, R3, 0x10000, RZ ;  /* 0x0001000003037824 */ /* 0x020fc800078e00ff */
[----:B------:R-:W-:-:S04]  /*14c10*/  FMUL R0, R3, R16 ;  /* 0x0000001003007220 */ /* 0x000fc80000400000 */
[----:B------:R-:W-:-:S05]  /*14c20*/  FFMA R0, R151, R2, R0 ;  /* 0x0000000297007223 */ /* 0x000fca0000000000 */
[----:B------:R-:W-:-:S05]  /*14c30*/  F2FP.BF16.F32.PACK_AB R0, RZ, R0 ;  /* 0x00000000ff00723e */ /* 0x000fca00000010ff */
[----:B------:R4:W-:Y:S01]  /*14c40*/  STG.E.U16 desc[UR36][R160.64+0x1f2], R0 ;  /* 0x0001f200a0007986 */ /* 0x0009e2000c101524 */
[----:B------:R-:W-:Y:S05]  /*14c50*/  BRA `(.L_x_542) ;  /* 0x0000005400a87947 */ /* 0x000fea0003800000 */
.L_x_35:
[----:B------:R-:W2:Y:S01]  /*14c60*/  LDL.LU R3, [R1] ;  /* 0x0000000001037983 */ /* 0x000ea20000300800 */
[----:B------:R-:W-:-:S03]  /*14c70*/  ULDC.64 UR4, c[0x0][0x5c0] ;  /* 0x0001700000047ab9 */ /* 0x000fc60000000a00 */
[----:B------:R-:W3:Y:S04]  /*14c80*/  LDL.LU R9, [R1+0x5c] ;  /* 0x00005c0001097983 */ /* 0x000ee80000300800 */
[----:B------:R-:W4:Y:S04]  /*14c90*/  LDL.LU R12, [R1+0x98] ;  /* 0x00009800010c7983 */ /* 0x000f280000300800 */
[----:B------:R-:W5:Y:S04]  /*14ca0*/  LDL.LU R235, [R1+0x9c] ;  /* 0x00009c0001eb7983 */ /* 0x000f680000300800 */
        /* <DEDUP_REMOVED lines=75> */
[----:B------:R-:W5:Y:S01]  /*15160*/  LDL.LU R159, [R1+0x1cc] ;  /* 0x0001cc00019f7983 */ /* 0x000f620000300800 */
[----:B--2---:R-:W-:-:S03]  /*15170*/  FMUL R3, R3, R2 ;  /* 0x0000000203037220 */ /* 0x004fc60000400000 */
[----:B------:R-:W2:Y:S01]  /*15180*/  LDL.LU R158, [R1+0x1d0] ;  /* 0x0001d000019e7983 */ /* 0x000ea20000300800 */
[----:B------:R-:W-:-:S03]  /*15190*/  LEA R4, P0, R6, UR4, 0x1 ;  /* 0x0000000406047c11 */ /* 0x000fc6000f8008ff */
[----:B------:R-:W2:Y:S04]  /*151a0*/  LDL.LU R157, [R1+0x1d4] ;  /* 0x0001d400019d7983 */ /* 0x000ea80000300800 */
[----:B------:R-:W2:Y:S04]  /*151b0*/  LDL.LU R156, [R1+0x1d8] ;  /* 0x0001d800019c7983 */ /* 0x000ea80000300800 */
[----:B------:R-:W2:Y:S04]  /*151c0*/  LDL.LU R155, [R1+0x1dc] ;  /* 0x0001dc00019b7983 */ /* 0x000ea80000300800 */
[----:B------:R-:W2:Y:S01]  /*151d0*/  LDL.LU R154, [R1+0x1e0] ;  /* 0x0001e000019a7983 */ /* 0x000ea20000300800 */
[----:B------:R-:W-:-:S03]  /*151e0*/  LEA.HI.X R5, R6, UR5, R10, 0x1, P0 ;  /* 0x0000000506057c11 */ /* 0x000fc600080f0c0a */
[----:B------:R-:W2:Y:S01]  /*151f0*/  LDL.LU R23, [R1+0x1e4] ;  /* 0x0001e40001177983 */ /* 0x000ea20000300800 */
[----:B------:R-:W-:-:S03]  /*15200*/  F2FP.BF16.F32.PACK_AB R3, RZ, R3 ;  /* 0x00000003ff03723e */ /* 0x000fc600000010ff */
[----:B------:R-:W2:Y:S04]  /*15210*/  LDL.LU R22, [R1+0x1e8] ;  /* 0x0001e80001167983 */ /* 0x000ea80000300800 */
[----:B------:R-:W2:Y:S04]  /*15220*/  LDL.LU R21, [R1+0x1ec] ;  /* 0x0001ec0001157983 */ /* 0x000ea80000300800 */
[----:B------:R-:W2:Y:S04]  /*15230*/  LDL.LU R20, [R1+0x1f0] ;  /* 0x0001f00001147983 */ /* 0x000ea80000300800 */
[----:B------:R-:W2:Y:S04]  /*15240*/  LDL.LU R19, [R1+0x1f4] ;  /* 0x0001f40001137983 */ /* 0x000ea80000300800 */
[----:B------:R-:W2:Y:S04]  /*15250*/  LDL.LU R18, [R1+0x1f8] ;  /* 0x0001f80001127983 */ /* 0x000ea80000300800 */
[----:B------:R-:W2:Y:S04]  /*15260*/  LDL.LU R15, [R1+0x1fc] ;  /* 0x0001fc00010f7983 */ /* 0x000ea80000300800 */
[----:B------:R-:W3:Y:S04]  /*15270*/  LDL.LU R7, [R1+0x8] ;  /* 0x0000080001077983 */ /* 0x000ee80000300800 */
[----:B------:R-:W4:Y:S04]  /*15280*/  LDL.LU R6, [R1+0xc] ;  /* 0x00000c0001067983 */ /* 0x000f280000300800 */
[----:B------:R0:W-:Y:S04]  /*15290*/  @P1 STG.E.U16 desc[UR36][R4.64], R3 ;  /* 0x0000000304001986 */ /* 0x0001e8000c101524 */
[----:B0-----:R-:W5:Y:S01]  /*152a0*/  LDL.LU R3, [R1+0x4] ;  /* 0x0000040001037983 */ /* 0x001f620000300800 */
[----:B------:R-:W-:Y:S01]  /*152b0*/  ISETP.GT.AND P0, PT, R0, 0x1, P3 ;  /* 0x000000010000780c */ /* 0x000fe20001f04270 */
[----:B------:R-:W-:Y:S01]  /*152c0*/  USHF.L.U32 UR5, UR8, 0x4, URZ ;  /* 0x0000000408057899 */ /* 0x000fe2000800063f */
[----:B------:R-:W-:Y:S01]  /*152d0*/  ISETP.GT.AND P2, PT, R153, 0x8, PT ;  /* 0x000000089900780c */ /* 0x000fe20003f44270 */
[----:B------:R-:W-:Y:S01]  /*152e0*/  USHF.L.U64.HI UR4, UR8, 0x4, UR9 ;  /* 0x0000000408047899 */ /* 0x000fe20008010209 */
[----:B---3--:R-:W-:-:S05]  /*152f0*/  FMUL R7, R7, R2 ;  /* 0x0000000207077220 */ /* 0x008fca0000400000 */
[----:B------:R-:W-:-:S04]  /*15300*/  F2FP.BF16.F32.PACK_AB R7, RZ, R7 ;  /* 0x00000007ff07723e */ /* 0x000fc800000010ff */
[----:B------:R-:W-:Y:S01]  /*15310*/  PRMT R8, R7, 0x7610, R8 ;  /* 0x0000761007087816 */ /* 0x000fe20000000008 */
[----:B-----5:R-:W-:-:S05]  /*15320*/  FMUL R3, R3, R2 ;  /* 0x0000000203037220 */ /* 0x020fca0000400000 */
[----:B------:R-:W-:-:S05]  /*15330*/  F2FP.BF16.F32.PACK_AB R3, RZ, R3 ;  /* 0x00000003ff03723e */ /* 0x000fca00000010ff */
[----:B------:R4:W-:Y:S01]  /*15340*/  @P0 STG.E.U16 desc[UR36][R4.64+0x2], R3 ;  /* 0x0000020304000986 */ /* 0x0009e2000c101524 */
[----:B------:R-:W-:Y:S01]  /*15350*/  ISETP.GT.AND P0, PT, R0, RZ, P2 ;  /* 0x000000ff0000720c */ /* 0x000fe20001704270 */
[----:B----4-:R-:W-:Y:S01]  /*15360*/  FMUL R3, R6, R2 ;  /* 0x0000000206037220 */ /* 0x010fe20000400000 */
[----:B------:R-:W-:-:S04]  /*15370*/  IADD3 R6, P1, R4, UR5, RZ ;  /* 0x0000000504067c10 */ /* 0x000fc8000ff3e0ff */
[----:B------:R-:W-:Y:S02]  /*15380*/  IADD3.X R7, R5, UR4, RZ, P1, !PT ;  /* 0x0000000405077c10 */ /* 0x000fe40008ffe4ff */
[----:B------:R-:W-:-:S05]  /*15390*/  F2FP.BF16.F32.PACK_AB R3, RZ, R3 ;  /* 0x00000003ff03723e */ /* 0x000fca00000010ff */
[----:B------:R0:W-:Y:S01]  /*153a0*/  @P0 STG.E.U16 desc[UR36][R6.64], R8 ;  /* 0x0000000806000986 */ /* 0x0001e2000c101524 */
[----:B------:R-:W-:-:S03]  /*153b0*/  ISETP.GT.AND P0, PT, R0, 0x1, P2 ;  /* 0x000000010000780c */ /* 0x000fc60001704270 */
[----:B0-----:R-:W3:Y:S10]  /*153c0*/  LDL.LU R8, [R1+0x54] ;  /* 0x0000540001087983 */ /* 0x001ef40000300800 */
[----:B------:R0:W-:Y:S04]  /*153d0*/  @P0 STG.E.U16 desc[UR36][R6.64+0x2], R3 ;  /* 0x0000020306000986 */ /* 0x0001e8000c101524 */
[----:B0-----:R-:W4:Y:S01]  /*153e0*/  LDL.LU R3, [R1+0x10] ;  /* 0x0000100001037983 */ /* 0x001f220000300800 */
[----:B------:R-:W-:Y:S01]  /*153f0*/  ISETP.GT.AND P0, PT, R0, 0x8, P3 ;  /* 0x000000080000780c */ /* 0x000fe20001f04270 */
[----:B----4-:R-:W-:-:S05]  /*15400*/  FMUL R3, R3, R2 ;  /* 0x0000000203037220 */ /* 0x010fca0000400000 */
[----:B------:R-:W-:-:S07]  /*15410*/  F2FP.BF16.F32.PACK_AB R3, RZ, R3 ;  /* 0x00000003ff03723e */ /* 0x000fce00000010ff */
        /* <DEDUP_REMOVED lines=78> */
[----:B---3--:R-:W-:-:S05]  /*15900*/  FMUL R8, R8, R2 ;  /* 0x0000000208087220 */ /* 0x008fca0000400000 */
[----:B------:R-:W-:-:S04]  /*15910*/  F2FP.BF16.F32.PACK_AB R8, RZ, R8 ;  /* 0x00000008ff08723e */ /* 0x000fc800000010ff */
[----:B------:R-:W-:Y:S01]  /*15920*/  PRMT R10, R8, 0x7610, R10 ;  /* 0x00007610080a7816 */ /* 0x000fe2000000000a */
[----:B----4-:R-:W-:-:S05]  /*15930*/  FMUL R3, R3, R2 ;  /* 0x0000000203037220 */ /* 0x010fca0000400000 */
[----:B------:R-:W-:-:S05]  /*15940*/  F2FP.BF16.F32.PACK_AB R3, RZ, R3 ;  /* 0x00000003ff03723e */ /* 0x000fca00000010ff */
[----:B------:R0:W-:Y:S04]  /*15950*/  @P0 STG.E.U16 desc[UR36][R4.64+0x50], R3 ;  /* 0x0000500304000986 */ /* 0x0001e8000c101524 */
[----:B0-----:R-:W3:Y:S01]  /*15960*/  LDL.LU R3, [R1+0x58] ;  /* 0x0000580001037983 */ /* 0x001ee20000300800 */
[C---:B------:R-:W-:Y:S01]  /*15970*/  ISETP.GT.AND P5, PT, R0.reuse, 0x29, P3 ;  /* 0x000000290000780c */ /* 0x040fe20001fa4270 */
[----:B------:R-:W-:Y:S01]  /*15980*/  FMUL R9, R9, R2 ;  /* 0x0000000209097220 */ /* 0x000fe20000400000 */
[C---:B------:R-:W-:Y:S01]  /*15990*/  ISETP.GT.AND P0, PT, R0.reuse, 0x28, P2 ;  /* 0x000000280000780c */ /* 0x040fe20001704270 */
[----:B------:R-:W4:Y:S01]  /*159a0*/  LDL.LU R8, [R1+0x60] ;  /* 0x0000600001087983 */ /* 0x000f220000300800 */
[C---:B------:R-:W-:Y:S02]  /*159b0*/  ISETP.GT.AND P4, PT, R0.reuse, 0x29, P2 ;  /* 0x000000290000780c */ /* 0x040fe40001784270 */
[----:B------:R-:W-:-:S02]  /*159c0*/  ISETP.GT.AND P1, PT, R0, 0x30, P3 ;  /* 0x000000300000780c */ /* 0x000fc40001f24270 */
[----:B------:R-:W-:Y:S01]  /*159d0*/  F2FP.BF16.F32.PACK_AB R9, RZ, R9 ;  /* 0x00000009ff09723e */ /* 0x000fe200000010ff */
[-C--:B---3--:R-:W-:Y:S01]  /*159e0*/  FMUL R3, R3, R2.reuse ;  /* 0x0000000203037220 */ /* 0x088fe20000400000 */
[----:B----4-:R-:W-:-:S04]  /*159f0*/  FMUL R8, R8, R2 ;  /* 0x0000000208087220 */ /* 0x010fc80000400000 */
[----:B------:R-:W-:-:S04]  /*15a00*/  F2FP.BF16.F32.PACK_AB R3, RZ, R3 ;  /* 0x00000003ff03723e */ /* 0x000fc800000010ff */
[----:B------:R-:W-:Y:S02]  /*15a10*/  PRMT R11, R3, 0x7610, R11 ;  /* 0x00007610030b7816 */ /* 0x000fe4000000000b */
[----:B------:R-:W-:Y:S02]  /*15a20*/  F2FP.BF16.F32.PACK_AB R3, RZ, R8 ;  /* 0x00000008ff03723e */ /* 0x000fe400000010ff */
[----:B------:R-:W3:Y:S04]  /*15a30*/  LDL.LU R8, [R1+0x64] ;  /* 0x0000640001087983 */ /* 0x000ee80000300800 */
[----:B------:R0:W-:Y:S04]  /*15a40*/  @P5 STG.E.U16 desc[UR36][R4.64+0x52], R10 ;  /* 0x0000520a04005986 */ /* 0x0001e8000c101524 */
[----:B------:R-:W-:Y:S04]  /*15a50*/  @P0 STG.E.U16 desc[UR36][R6.64+0x50], R11 ;  /* 0x0000500b06000986 */ /* 0x000fe8000c101524 */
[----:B------:R1:W-:Y:S01]  /*15a60*/  @P4 STG.E.U16 desc[UR36][R6.64+0x52], R9 ;  /* 0x0000520906004986 */ /* 0x0003e2000c101524 */
[----:B0-----:R-:W-:-:S03]  /*15a70*/  PRMT R10, R3, 0x7610, R10 ;  /* 0x00007610030a7816 */ /* 0x001fc6000000000a */
[----:B------:R-:W4:Y:S04]  /*15a80*/  LDL.LU R3, [R1+0x68] ;  /* 0x0000680001037983 */ /* 0x000f280000300800 */
[----:B------:R0:W-:Y:S04]  /*15a90*/  @P1 STG.E.U16 desc[UR36][R4.64+0x60], R10 ;  /* 0x0000600a04001986 */ /* 0x0001e8000c101524 */
[----:B-1----:R-:W5:Y:S01]  /*15aa0*/  LDL.LU R9, [R1+0x6c] ;  /* 0x00006c0001097983 */ /* 0x002f620000300800 */
[----:B---3--:R-:W-:-:S05]  /*15ab0*/  FMUL R8, R8, R2 ;  /* 0x0000000208087220 */ /* 0x008fca0000400000 */
[----:B------:R-:W-:-:S04]  /*15ac0*/  F2FP.BF16.F32.PACK_AB R8, RZ, R8 ;  /* 0x00000008ff08723e */ /* 0x000fc800000010ff */
[----:B0-----:R-:W-:Y:S02]  /*15ad0*/  PRMT R10, R8, 0x7610, R10 ;  /* 0x00007610080a7816 */ /* 0x001fe4000000000a */
[----:B------:R-:W3:Y:S01]  /*15ae0*/  LDL.LU R8, [R1+0x70] ;  /* 0x0000700001087983 */ /* 0x000ee20000300800 */
[----:B----4-:R-:W-:-:S05]  /*15af0*/  FMUL R3, R3, R2 ;  /* 0x0000000203037220 */ /* 0x010fca0000400000 */
[----:B------:R-:W-:-:S04]  /*15b00*/  F2FP.BF16.F32.PACK_AB R3, RZ, R3 ;  /* 0x00000003ff03723e */ /* 0x000fc800000010ff */
[----:B------:R-:W-:Y:S01]  /*15b10*/  PRMT R11, R3, 0x7610, R11 ;  /* 0x00007610030b7816 */ /* 0x000fe2000000000b */
[----:B---3--:R-:W-:-:S05]  /*15b20*/  FMUL R8, R8, R2 ;  /* 0x0000000208087220 */ /* 0x008fca0000400000 */
[----:B------:R-:W-:Y:S02]  /*15b30*/  F2FP.BF16.F32.PACK_AB R3, RZ, R8 ;  /* 0x00000008ff03723e */ /* 0x000fe400000010ff */
[----:B------:R-:W3:Y:S01]  /*15b40*/  LDL.LU R8, [R1+0x74] ;  /* 0x0000740001087983 */ /* 0x000ee20000300800 */
[C---:B------:R-:W-:Y:S02]  /*15b50*/  ISETP.GT.AND P0, PT, R0.reuse, 0x31, P3 ;  /* 0x000000310000780c */ /* 0x040fe40001f04270 */
[C---:B------:R-:W-:Y:S02]  /*15b60*/  ISETP.GT.AND P4, PT, R0.reuse, 0x30, P2 ;  /* 0x000000300000780c */ /* 0x040fe40001784270 */
[C---:B------:R-:W-:Y:S02]  /*15b70*/  ISETP.GT.AND P5, PT, R0.reuse, 0x31, P2 ;  /* 0x000000310000780c */ /* 0x040fe400017a4270 */
[----:B------:R-:W-:Y:S01]  /*15b80*/  ISETP.GT.AND P1, PT, R0, 0x38, P3 ;  /* 0x000000380000780c */ /* 0x000fe20001f24270 */
[----:B-----5:R-:W-:-:S05]  /*15b90*/  FMUL R9, R9, R2 ;  /* 0x0000000209097220 */ /* 0x020fca0000400000 */
[----:B------:R-:W-:Y:S01]  /*15ba0*/  F2FP.BF16.F32.PACK_AB R9, RZ, R9 ;  /* 0x00000009ff09723e */ /* 0x000fe200000010ff */
        /* <DEDUP_REMOVED lines=11> */
[C---:B------:R-:W-:Y:S02]  /*15c60*/  ISETP.GT.AND P0, PT, R0.reuse, 0x39, P3 ;  /* 0x000000390000780c */ /* 0x040fe40001f04270 */
[----:B------:R-:W-:Y:S01]  /*15c70*/  ISETP.GT.AND P4, PT, R0, 0x38, P2 ;  /* 0x000000380000780c */ /* 0x000fe20001784270 */
[----:B----4-:R-:W-:-:S05]  /*15c80*/  FMUL R3, R3, R2 ;  /* 0x0000000203037220 */ /* 0x010fca0000400000 */
[----:B------:R-:W-:-:S04]  /*15c90*/  F2FP.BF16.F32.PACK_AB R3, RZ, R3 ;  /* 0x00000003ff03723e */ /* 0x000fc800000010ff */
[----:B------:R-:W-:Y:S01]  /*15ca0*/  PRMT R11, R3, 0x7610, R11 ;  /* 0x00007610030b7816 */ /* 0x000fe2000000000b */
[----:B------:R0:W-:Y:S04]  /*15cb0*/  @P0 STG.E.U16 desc[UR36][R4.64+0x72], R10 ;  /* 0x0000720a04000986 */ /* 0x0001e8000c101524 */
[----:B------:R1:W-:Y:S01]  /*15cc0*/  @P4 STG.E.U16 desc[UR36][R6.64+0x70], R11 ;  /* 0x0000700b06004986 */ /* 0x0003e2000c101524 */
[----:B---3--:R-:W-:-:S05]  /*15cd0*/  FMUL R8, R8, R2 ;  /* 0x0000000208087220 */ /* 0x008fca0000400000 */
[----:B------:R-:W-:Y:S02]  /*15ce0*/  F2FP.BF16.F32.PACK_AB R3, RZ, R8 ;  /* 0x00000008ff03723e */ /* 0x000fe400000010ff */
[----:B------:R-:W3:Y:S02]  /*15cf0*/  LDL.LU R8, [R1+0x88] ;  /* 0x0000880001087983 */ /* 0x000ee40000300800 */
[----:B0-----:R-:W-:Y:S02]  /*15d00*/  PRMT R10, R3, 0x7610, R10 ;  /* 0x00007610030a7816 */ /* 0x001fe4000000000a */
[----:B-1----:R-:W4:Y:S04]  /*15d10*/  LDL.LU R11, [R1+0x94] ;  /* 0x00009400010b7983 */ /* 0x002f280000300800 */
[----:B------:R-:W2:Y:S01]  /*15d20*/  LDL.LU R3, [R1+0x84] ;  /* 0x0000840001037983 */ /* 0x000ea20000300800 */
[----:B------:R-:W-:-:S02]  /*15d30*/  ISETP.GT.AND P5, PT, R0, 0x39, P2 ;  /* 0x000000390000780c */ /* 0x000fc400017a4270 */
[----:B------:R-:W-:Y:S01]  /*15d40*/  ISETP.GT.AND P1, PT, R0, 0x40, P3 ;  /* 0x000000400000780c */ /* 0x000fe20001f24270 */
[----:B-----5:R-:W-:-:S05]  /*15d50*/  FMUL R9, R9, R2 ;  /* 0x0000000209097220 */ /* 0x020fca0000400000 */
[----:B------:R-:W-:-:S05]  /*15d60*/  F2FP.BF16.F32.PACK_AB R9, RZ, R9 ;  /* 0x00000009ff09723e */ /* 0x000fca00000010ff */
[----:B------:R0:W-:Y:S04]  /*15d70*/  @P5 STG.E.U16 desc[UR36][R6.64+0x72], R9 ;  /* 0x0000720906005986 */ /* 0x0001e8000c101524 */
[----:B------:R1:W-:Y:S04]  /*15d80*/  @P1 STG.E.U16 desc[UR36][R4.64+0x80], R10 ;  /* 0x0000800a04001986 */ /* 0x0003e8000c101524 */
[----:B0-----:R-:W5:Y:S01]  /*15d90*/  LDL.LU R9, [R1+0x8c] ;  /* 0x00008c0001097983 */ /* 0x001f620000300800 */
[-C--:B---3--:R-:W-:Y:S01]  /*15da0*/  FMUL R8, R8, R2.reuse ;  /* 0x0000000208087220 */ /* 0x088fe20000400000 */
[----:B--2---:R-:W-:-:S05]  /*15db0*/  FMUL R3, R3, R2 ;  /* 0x0000000203037220 */ /* 0x004fca0000400000 */
[----:B-1----:R-:W-:Y:S02]  /*15dc0*/  F2FP.BF16.F32.PACK_AB R10, RZ, R3 ;  /* 0x00000003ff0a723e */ /* 0x002fe400000010ff */
[----:B------:R-:W-:Y:S02]  /*15dd0*/  F2FP.BF16.F32.PACK_AB R3, RZ, R8 ;  /* 0x00000008ff03723e */ /* 0x000fe400000010ff */
[----:B------:R-:W-:Y:S02]  /*15de0*/  PRMT R8, R10, 0x7610, R8 ;  /* 0x000076100a087816 */ /* 0x000fe40000000008 */
[----:B------:R-:W2:Y:S01]  /*15df0*/  LDL.LU R10, [R1+0x90] ;  /* 0x00009000010a7983 */ /* 0x000ea20000300800 */
[C---:B------:R-:W-:Y:S02]  /*15e00*/  ISETP.GT.AND P0, PT, R0.reuse, 0x41, P3 ;  /* 0x000000410000780c */ /* 0x040fe40001f04270 */
[C---:B------:R-:W-:Y:S02]  /*15e10*/  ISETP.GT.AND P4, PT, R0.reuse, 0x40, P2 ;  /* 0x000000400000780c */ /* 0x040fe40001784270 */
[----:B------:R-:W-:Y:S01]  /*15e20*/  ISETP.GT.AND P5, PT, R0, 0x41, P2 ;  /* 0x000000410000780c */ /* 0x000fe200017a4270 */
[----:B------:R-:W-:Y:S01]  /*15e30*/  FMUL R12, R12, R2 ;  /* 0x000000020c0c7220 */ /* 0x000fe20000400000 */
[----:B------:R-:W-:-:S07]  /*15e40*/  ISETP.GT.AND P1, PT, R0, 0x48, P3 ;  /* 0x000000480000780c */ /* 0x000fce0001f24270 */
[----:B------:R0:W-:Y:S01]  /*15e50*/  @P0 STG.E.U16 desc[UR36][R4.64+0x82], R8 ;  /* 0x0000820804000986 */ /* 0x0001e2000c101524 */
[----:B-----5:R-:W-:Y:S01]  /*15e60*/  FMUL R9, R9, R2 ;  /* 0x0000000209097220 */ /* 0x020fe20000400000 */
[----:B------:R-:W-:Y:S02]  /*15e70*/  F2FP.BF16.F32.PACK_AB R12, RZ, R12 ;  /* 0x0000000cff0c723e */ /* 0x000fe400000010ff */
[----:B------:R1:W-:Y:S01]  /*15e80*/  @P4 STG.E.U16 desc[UR36][R6.64+0x80], R3 ;  /* 0x0000800306004986 */ /* 0x0003e2000c101524 */
[----:B------:R-:W-:Y:S02]  /*15e90*/  ISETP.GT.AND P0, PT, R0, 0x49, P3 ;  /* 0x000000490000780c */ /* 0x000fe40001f04270 */
[----:B------:R-:W-:Y:S01]  /*15ea0*/  F2FP.BF16.F32.PACK_AB R9, RZ, R9 ;  /* 0x00000009ff09723e */ /* 0x000fe200000010ff */
[-C--:B0-----:R-:W-:Y:S01]  /*15eb0*/  FMUL R8, R235, R2.reuse ;  /* 0x00000002eb087220 */ /* 0x081fe20000400000 */
[----:B----4-:R-:W-:-:S04]  /*15ec0*/  FMUL R11, R11, R2 ;  /* 0x000000020b0b7220 */ /* 0x010fc80000400000 */
[----:B-1----:R-:W-:Y:S02]  /*15ed0*/  F2FP.BF16.F32.PACK_AB R3, RZ, R8 ;  /* 0x00000008ff03723e */ /* 0x002fe400000010ff */
[----:B------:R-:W-:Y:S01]  /*15ee0*/  PRMT R8, R12, 0x7610, R8 ;  /* 0x000076100c087816 */ /* 0x000fe20000000008 */
[----:B------:R0:W-:Y:S01]  /*15ef0*/  @P5 STG.E.U16 desc[UR36][R6.64+0x82], R9 ;  /* 0x0000820906005986 */ /* 0x0001e2000c101524 */
[----:B------:R-:W-:Y:S01]  /*15f00*/  PRMT R12, R3, 0x7610, R12 ;  /* 0x00007610030c7816 */ /* 0x000fe2000000000c */
[----:B------:R-:W-:Y:S01]  /*15f10*/  FMUL R3, R233, R2 ;  /* 0x00000002e9037220 */ /* 0x000fe20000400000 */
[C---:B------:R-:W-:Y:S02]  /*15f20*/  ISETP.GT.AND P4, PT, R0.reuse, 0x48, P2 ;  /* 0x000000480000780c */ /* 0x040fe40001784270 */
[----:B------:R-:W-:Y:S02]  /*15f30*/  ISETP.GT.AND P5, PT, R0, 0x49, P2 ;  /* 0x000000490000780c */ /* 0x000fe400017a4270 */
[----:B------:R-:W-:-:S02]  /*15f40*/  F2FP.BF16.F32.PACK_AB R11, RZ, R11 ;  /* 0x0000000bff0b723e */ /* 0x000fc400000010ff */
[----:B------:R-:W-:Y:S01]  /*15f50*/  F2FP.BF16.F32.PACK_AB R3, RZ, R3 ;  /* 0x00000003ff03723e */ /* 0x000fe200000010ff */
[----:B0-----:R-:W-:-:S05]  /*15f60*/  FMUL R9, R234, R2 ;  /* 0x00000002ea097220 */ /* 0x001fca0000400000 */
[----:B------:R-:W-:-:S04]  /*15f70*/  F2FP.BF16.F32.PACK_AB R9, RZ, R9 ;  /* 0x00000009ff09723e */ /* 0x000fc800000010ff */
[----:B------:R-:W-:Y:S01]  /*15f80*/  PRMT R13, R9, 0x7610, R13 ;  /* 0x00007610090d7816 */ /* 0x000fe2000000000d */
[----:B------:R-:W-:-:S05]  /*15f90*/  FMUL R9, R232, R2 ;  /* 0x00000002e8097220 */ /* 0x000fca0000400000 */
[----:B------:R-:W-:Y:S01]  /*15fa0*/  F2FP.BF16.F32.PACK_AB R9, RZ, R9 ;  /* 0x00000009ff09723e */ /* 0x000fe200000010ff */
[----:B--2---:R-:W-:-:S05]  /*15fb0*/  FMUL R10, R10, R2 ;  /* 0x000000020a0a7220 */ /* 0x004fca0000400000 */
[----:B------:R-:W-:-:S05]  /*15fc0*/  F2FP.BF16.F32.PACK_AB R10, RZ, R10 ;  /* 0x0000000aff0a723e */ /* 0x000fca00000010ff */
[----:B------:R-:W-:Y:S01]  /*15fd0*/  @P1 STG.E.U16 desc[UR36][R4.64+0x90], R10 ;  /* 0x0000900a04001986 */ /* 0x000fe2000c101524 */
[----:B------:R-:W-:-:S03]  /*15fe0*/  ISETP.GT.AND P1, PT, R0, 0x50, P3 ;  /* 0x000000500000780c */ /* 0x000fc60001f24270 */
[----:B------:R0:W-:Y:S01]  /*15ff0*/  @P0 STG.E.U16 desc[UR36][R4.64+0x92], R11 ;  /* 0x0000920b04000986 */ /* 0x0001e2000c101524 */
[----:B------:R-:W-:-:S03]  /*16000*/  ISETP.GT.AND P0, PT, R0, 0x51, P3 ;  /* 0x000000510000780c */ /* 0x000fc60001f04270 */
[----:B------:R-:W-:Y:S01]  /*16010*/  @P4 STG.E.U16 desc[UR36][R6.64+0x90], R8 ;  /* 0x0000900806004986 */ /* 0x000fe2000c101524 */
[----:B------:R-:W-:Y:S02]  /*16020*/  ISETP.GT.AND P4, PT, R0, 0x50, P2 ;  /* 0x000000500000780c */ /* 0x000fe40001784270 */
[----:B0-----:R-:W-:Y:S01]  /*16030*/  PRMT R11, R3, 0x7610, R11 ;  /* 0x00007610030b7816 */ /* 0x001fe2000000000b */
[----:B------:R-:W-:Y:S01]  /*16040*/  FMUL R3, R230, R2 ;  /* 0x00000002e6037220 */ /* 0x000fe20000400000 */
[----:B------:R0:W-:Y:S01]  /*16050*/  @P5 STG.E.U16 desc[UR36][R6.64+0x92], R12 ;  /* 0x0000920c06005986 */ /* 0x0001e2000c101524 */
[----:B------:R-:W-:-:S03]  /*16060*/  ISETP.GT.AND P5, PT, R0, 0x51, P2 ;  /* 0x000000510000780c */ /* 0x000fc600017a4270 */
[----:B------:R-:W-:Y:S01]  /*16070*/  F2FP.BF16.F32.PACK_AB R3, RZ, R3 ;  /* 0x00000003ff03723e */ /* 0x000fe200000010ff */
[----:B------:R1:W-:Y:S01]  /*16080*/  @P1 STG.E.U16 desc[UR36][R4.64+0xa0], R13 ;  /* 0x0000a00d04001986 */ /* 0x0003e2000c101524 */
[----:B------:R-:W-:Y:S01]  /*16090*/  FMUL R10, R231, R2 ;  /* 0x00000002e70a7220 */ /* 0x000fe20000400000 */
[----:B------:R-:W-:-:S04]  /*160a0*/  ISETP.GT.AND P1, PT, R0, 0x58, P3 ;  /* 0x000000580000780c */ /* 0x000fc80001f24270 */
[----:B------:R-:W-:Y:S02]  /*160b0*/  F2FP.BF16.F32.PACK_AB R10, RZ, R10 ;  /* 0x0000000aff0a723e */ /* 0x000fe400000010ff */
[----:B0-----:R-:W-:Y:S02]  /*160c0*/  PRMT R12, R9, 0x7610, R12 ;  /* 0x00007610090c7816 */ /* 0x001fe4000000000c */
[----:B-1----:R-:W-:Y:S01]  /*160d0*/  PRMT R13, R3, 0x7610, R13 ;  /* 0x00007610030d7816 */ /* 0x002fe2000000000d */
[----:B------:R-:W-:Y:S01]  /*160e0*/  FMUL R3, R229, R2 ;  /* 0x00000002e5037220 */ /* 0x000fe20000400000 */
[----:B------:R-:W-:Y:S04]  /*160f0*/  @P0 STG.E.U16 desc[UR36][R4.64+0xa2], R11 ;  /* 0x0000a20b04000986 */ /* 0x000fe8000c101524 */
[----:B------:R-:W-:Y:S01]  /*16100*/  F2FP.BF16.F32.PACK_AB R3, RZ, R3 ;  /* 0x00000003ff03723e */ /* 0x000fe200000010ff */
[----:B------:R-:W-:Y:S04]  /*16110*/  @P4 STG.E.U16 desc[UR36][R6.64+0xa0], R12 ;  /* 0x0000a00c06004986 */ /* 0x000fe8000c101524 */
[----:B------:R0:W-:Y:S01]  /*16120*/  @P5 STG.E.U16 desc[UR36][R6.64+0xa2], R10 ;  /* 0x0000a20a06005986 */ /* 0x0001e2000c101524 */
[----:B------:R-:W-:-:S02]  /*16130*/  ISETP.GT.AND P0, PT, R0, 0x59, P3 ;  /* 0x000000590000780c */ /* 0x000fc40001f04270 */
[----:B0-----:R-:W-:Y:S01]  /*16140*/  PRMT R10, R3, 0x7610, R10 ;  /* 0x00007610030a7816 */ /* 0x001fe2000000000a */
[-C--:B------:R-:W-:Y:S01]  /*16150*/  FMUL R3, R226, R2.reuse ;  /* 0x00000002e2037220 */ /* 0x080fe20000400000 */
[----:B------:R0:W-:Y:S04]  /*16160*/  @P1 STG.E.U16 desc[UR36][R4.64+0xb0], R13 ;  /* 0x0000b00d04001986 */ /* 0x0001e8000c101524 */
[----:B------:R-:W-:Y:S01]  /*16170*/  F2FP.BF16.F32.PACK_AB R3, RZ, R3 ;  /* 0x00000003ff03723e */ /* 0x000fe200000010ff */
[-C--:B------:R-:W-:Y:S01]  /*16180*/  FMUL R8, R228, R2.reuse ;  /* 0x00000002e4087220 */ /* 0x080fe20000400000 */
[-C--:B------:R-:W-:Y:S01]  /*16190*/  FMUL R9, R227, R2.reuse ;  /* 0x00000002e3097220 */ /* 0x080fe20000400000 */
[C---:B------:R-:W-:Y:S02]  /*161a0*/  ISETP.GT.AND P4, PT, R0.reuse, 0x58, P2 ;  /* 0x000000580000780c */ /* 0x040fe40001784270 */
[----:B0-----:R-:W-:Y:S01]  /*161b0*/  PRMT R13, R3, 0x7610, R13 ;  /* 0x00007610030d7816 */ /* 0x001fe2000000000d */
[----:B------:R-:W-:Y:S01]  /*161c0*/  FMUL R3, R225, R2 ;  /* 0x00000002e1037220 */ /* 0x000fe20000400000 */
[----:B------:R-:W-:-:S02]  /*161d0*/  ISETP.GT.AND P5, PT, R0, 0x59, P2 ;  /* 0x000000590000780c */ /* 0x000fc400017a4270 */
[----:B------:R-:W-:Y:S02]  /*161e0*/  ISETP.GT.AND P1, PT, R0, 0x60, P3 ;  /* 0x000000600000780c */ /* 0x000fe40001f24270 */
[----:B------:R-:W-:Y:S01]  /*161f0*/  F2FP.BF16.F32.PACK_AB R3, RZ, R3 ;  /* 0x00000003ff03723e */ /* 0x000fe200000010ff */
[----:B------:R0:W-:Y:S01]  /*16200*/  @P0 STG.E.U16 desc[UR36][R4.64+0xb2], R10 ;  /* 0x0000b20a04000986 */ /* 0x0001e2000c101524 */
[----:B------:R-:W-:Y:S02]  /*16210*/  F2FP.BF16.F32.PACK_AB R8, RZ, R8 ;  /* 0x00000008ff08723e */ /* 0x000fe400000010ff */
[----:B------:R-:W-:Y:S02]  /*16220*/  F2FP.BF16.F32.PACK_AB R9, RZ, R9 ;  /* 0x00000009ff09723e */ /* 0x000fe400000010ff */
[----:B------:R-:W-:Y:S02]  /*16230*/  PRMT R11, R8, 0x7610, R11 ;  /* 0x00007610080b7816 */ /* 0x000fe4000000000b */
[----:B------:R-:W-:-:S02]  /*16240*/  PRMT R12, R9, 0x7610, R12 ;  /* 0x00007610090c7816 */ /* 0x000fc4000000000c */
[----:B0-----:R-:W-:Y:S01]  /*16250*/  PRMT R10, R3, 0x7610, R10 ;  /* 0x00007610030a7816 */ /* 0x001fe2000000000a */
[-C--:B------:R-:W-:Y:S01]  /*16260*/  FMUL R3, R222, R2.reuse ;  /* 0x00000002de037220 */ /* 0x080fe20000400000 */
[----:B------:R-:W-:Y:S01]  /*16270*/  ISETP.GT.AND P0, PT, R0, 0x61, P3 ;  /* 0x000000610000780c */ /* 0x000fe20001f04270 */
[----:B------:R-:W-:Y:S03]  /*16280*/  @P4 STG.E.U16 desc[UR36][R6.64+0xb0], R11 ;  /* 0x0000b00b06004986 */ /* 0x000fe6000c101524 */
[----:B------:R-:W-:Y:S01]  /*16290*/  F2FP.BF16.F32.PACK_AB R3, RZ, R3 ;  /* 0x00000003ff03723e */ /* 0x000fe200000010ff */
[----:B------:R-:W-:Y:S04]  /*162a0*/  @P5 STG.E.U16 desc[UR36][R6.64+0xb2], R12 ;  /* 0x0000b20c06005986 */ /* 0x000fe8000c101524 */
[----:B------:R0:W-:Y:S01]  /*162b0*/  @P1 STG.E.U16 desc[UR36][R4.64+0xc0], R13 ;  /* 0x0000c00d04001986 */ /* 0x0001e2000c101524 */
[-C--:B------:R-:W-:Y:S01]  /*162c0*/  FMUL R8, R224, R2.reuse ;  /* 0x00000002e0087220 */ /* 0x080fe20000400000 */
[----:B------:R-:W-:Y:S01]  /*162d0*/  FMUL R9, R223, R2 ;  /* 0x00000002df097220 */ /* 0x000fe20000400000 */
[----:B------:R-:W-:-:S02]  /*162e0*/  ISETP.GT.AND P4, PT, R0, 0x60, P2 ;  /* 0x000000600000780c */ /* 0x000fc40001784270 */
[C---:B------:R-:W-:Y:S02]  /*162f0*/  ISETP.GT.AND P5, PT, R0.reuse, 0x61, P2 ;  /* 0x000000610000780c */ /* 0x040fe400017a4270 */
[----:B0-----:R-:W-:Y:S01]  /*16300*/  PRMT R13, R3, 0x7610, R13 ;  /* 0x00007610030d7816 */ /* 0x001fe2000000000d */
[----:B------:R-:W-:Y:S01]  /*16310*/  FMUL R3, R221, R2 ;  /* 0x00000002dd037220 */ /* 0x000fe20000400000 */
[----:B------:R-:W-:Y:S01]  /*16320*/  ISETP.GT.AND P1, PT, R0, 0x68, P3 ;  /* 0x000000680000780c */ /* 0x000fe20001f24270 */
[----:B------:R0:W-:Y:S01]  /*16330*/  @P0 STG.E.U16 desc[UR36][R4.64+0xc2], R10 ;  /* 0x0000c20a04000986 */ /* 0x0001e2000c101524 */
[----:B------:R-:W-:Y:S02]  /*16340*/  F2FP.BF16.F32.PACK_AB R8, RZ, R8 ;  /* 0x00000008ff08723e */ /* 0x000fe400000010ff */
[----:B------:R-:W-:Y:S02]  /*16350*/  F2FP.BF16.F32.PACK_AB R3, RZ, R3 ;  /* 0x00000003ff03723e */ /* 0x000fe400000010ff */
[----:B------:R-:W-:-:S02]  /*16360*/  F2FP.BF16.F32.PACK_AB R9, RZ, R9 ;  /* 0x00000009ff09723e */ /* 0x000fc400000010ff */
[----:B------:R-:W-:Y:S02]  /*16370*/  PRMT R11, R8, 0x7610, R11 ;  /* 0x00007610080b7816 */ /* 0x000fe4000000000b */
[----:B------:R-:W-:Y:S02]  /*16380*/  PRMT R12, R9, 0x7610, R12 ;  /* 0x00007610090c7816 */ /* 0x000fe4000000000c */
        /* <DEDUP_REMOVED lines=285> */
[----:B------:R-:W-:Y:S01]  /*17560*/  @P5 STG.E.U16 desc[UR36][R6.64+0x1a2], R12 ;  /* 0x0001a20c06005986 */ /* 0x000fe2000c101524 */
[-C--:B------:R-:W-:Y:S01]  /*17570*/  FMUL R8, R164, R2.reuse ;  /* 0x00000002a4087220 */ /* 0x080fe20000400000 */
[----:B------:R-:W-:Y:S01]  /*17580*/  FMUL R9, R163, R2 ;  /* 0x00000002a3097220 */ /* 0x000fe20000400000 */
[C---:B------:R-:W-:Y:S01]  /*17590*/  ISETP.GT.AND P4, PT, R0.reuse, 0xd8, P2 ;  /* 0x000000d80000780c */ /* 0x040fe20001784270 */
[----:B------:R0:W-:Y:S01]  /*175a0*/  @P1 STG.E.U16 desc[UR36][R4.64+0x1b0], R13 ;  /* 0x0001b00d04001986 */ /* 0x0001e2000c101524 */
[----:B------:R-:W-:-:S02]  /*175b0*/  ISETP.GT.AND P5, PT, R0, 0xd9, P2 ;  /* 0x000000d90000780c */ /* 0x000fc400017a4270 */
[----:B------:R-:W-:Y:S02]  /*175c0*/  ISETP.GT.AND P1, PT, R0, 0xe0, P3 ;  /* 0x000000e00000780c */ /* 0x000fe40001f24270 */
[----:B------:R-:W-:Y:S02]  /*175d0*/  F2FP.BF16.F32.PACK_AB R8, RZ, R8 ;  /* 0x00000008ff08723e */ /* 0x000fe400000010ff */
[----:B------:R-:W-:Y:S02]  /*175e0*/  F2FP.BF16.F32.PACK_AB R9, RZ, R9 ;  /* 0x00000009ff09723e */ /* 0x000fe400000010ff */
[----:B0-----:R-:W-:Y:S01]  /*175f0*/  PRMT R13, R3, 0x7610, R13 ;  /* 0x00007610030d7816 */ /* 0x001fe2000000000d */
[----:B------:R-:W-:Y:S01]  /*17600*/  FMUL R3, R161, R2 ;  /* 0x00000002a1037220 */ /* 0x000fe20000400000 */
[----:B------:R-:W-:Y:S01]  /*17610*/  PRMT R11, R8, 0x7610, R11 ;  /* 0x00007610080b7816 */ /* 0x000fe2000000000b */
[----:B------:R0:W-:Y:S03]  /*17620*/  @P0 STG.E.U16 desc[UR36][R4.64+0x1b2], R10 ;  /* 0x0001b20a04000986 */ /* 0x0001e6000c101524 */
[----:B------:R-:W-:-:S02]  /*17630*/  F2FP.BF16.F32.PACK_AB R3, RZ, R3 ;  /* 0x00000003ff03723e */ /* 0x000fc400000010ff */
[----:B------:R-:W-:Y:S01]  /*17640*/  PRMT R12, R9, 0x7610, R12 ;  /* 0x00007610090c7816 */ /* 0x000fe2000000000c */
[----:B------:R-:W-:Y:S01]  /*17650*/  @P4 STG.E.U16 desc[UR36][R6.64+0x1b0], R11 ;  /* 0x0001b00b06004986 */ /* 0x000fe2000c101524 */
[-C--:B------:R-:W-:Y:S01]  /*17660*/  FMUL R8, R160, R2.reuse ;  /* 0x00000002a0087220 */ /* 0x080fe20000400000 */
[----:B------:R-:W-:Y:S02]  /*17670*/  ISETP.GT.AND P0, PT, R0, 0xe1, P3 ;  /* 0x000000e10000780c */ /* 0x000fe40001f04270 */
[----:B0-----:R-:W-:Y:S01]  /*17680*/  PRMT R10, R3, 0x7610, R10 ;  /* 0x00007610030a7816 */ /* 0x001fe2000000000a */
[-C--:B------:R-:W-:Y:S01]  /*17690*/  FMUL R3, R158, R2.reuse ;  /* 0x000000029e037220 */ /* 0x080fe20000400000 */
[----:B------:R-:W-:Y:S01]  /*176a0*/  @P5 STG.E.U16 desc[UR36][R6.64+0x1b2], R12 ;  /* 0x0001b20c06005986 */ /* 0x000fe2000c101524 */
[----:B------:R-:W-:Y:S01]  /*176b0*/  FMUL R9, R159, R2 ;  /* 0x000000029f097220 */ /* 0x000fe20000400000 */
[C---:B------:R-:W-:Y:S02]  /*176c0*/  ISETP.GT.AND P4, PT, R0.reuse, 0xe0, P2 ;  /* 0x000000e00000780c */ /* 0x040fe40001784270 */
[----:B------:R0:W-:Y:S01]  /*176d0*/  @P1 STG.E.U16 desc[UR36][R4.64+0x1c0], R13 ;  /* 0x0001c00d04001986 */ /* 0x0001e2000c101524 */
[----:B------:R-:W-:-:S02]  /*176e0*/  ISETP.GT.AND P5, PT, R0, 0xe1, P2 ;  /* 0x000000e10000780c */ /* 0x000fc400017a4270 */
[----:B------:R-:W-:Y:S02]  /*176f0*/  ISETP.GT.AND P1, PT, R0, 0xe8, P3 ;  /* 0x000000e80000780c */ /* 0x000fe40001f24270 */
[----:B------:R-:W-:Y:S02]  /*17700*/  F2FP.BF16.F32.PACK_AB R3, RZ, R3 ;  /* 0x00000003ff03723e */ /* 0x000fe400000010ff */
[----:B------:R-:W-:Y:S02]  /*17710*/  F2FP.BF16.F32.PACK_AB R8, RZ, R8 ;  /* 0x00000008ff08723e */ /* 0x000fe400000010ff */
[----:B------:R-:W-:Y:S02]  /*17720*/  F2FP.BF16.F32.PACK_AB R9, RZ, R9 ;  /* 0x00000009ff09723e */ /* 0x000fe400000010ff */
[----:B0-----:R-:W-:Y:S01]  /*17730*/  PRMT R13, R3, 0x7610, R13 ;  /* 0x00007610030d7816 */ /* 0x001fe2000000000d */
[----:B------:R-:W-:Y:S01]  /*17740*/  FMUL R3, R157, R2 ;  /* 0x000000029d037220 */ /* 0x000fe20000400000 */
[----:B------:R-:W-:-:S02]  /*17750*/  PRMT R11, R8, 0x7610, R11 ;  /* 0x00007610080b7816 */ /* 0x000fc4000000000b */
[----:B------:R-:W-:Y:S01]  /*17760*/  PRMT R12, R9, 0x7610, R12 ;  /* 0x00007610090c7816 */ /* 0x000fe2000000000c */
[----:B------:R0:W-:Y:S01]  /*17770*/  @P0 STG.E.U16 desc[UR36][R4.64+0x1c2], R10 ;  /* 0x0001c20a04000986 */ /* 0x0001e2000c101524 */
[----:B------:R-:W-:Y:S01]  /*17780*/  F2FP.BF16.F32.PACK_AB R3, RZ, R3 ;  /* 0x00000003ff03723e */ /* 0x000fe200000010ff */
[----:B------:R-:W-:Y:S02]  /*17790*/  FMUL R8, R156, R2 ;  /* 0x000000029c087220 */ /* 0x000fe40000400000 */
[----:B------:R1:W-:Y:S01]  /*177a0*/  @P4 STG.E.U16 desc[UR36][R6.64+0x1c0], R11 ;  /* 0x0001c00b06004986 */ /* 0x0003e2000c101524 */
[----:B------:R-:W-:-:S03]  /*177b0*/  ISETP.GT.AND P0, PT, R0, 0xe9, P3 ;  /* 0x000000e90000780c */ /* 0x000fc60001f04270 */
[----:B------:R-:W-:Y:S01]  /*177c0*/  @P5 STG.E.U16 desc[UR36][R6.64+0x1c2], R12 ;  /* 0x0001c20c06005986 */ /* 0x000fe2000c101524 */
[----:B------:R-:W-:-:S03]  /*177d0*/  ISETP.GT.AND P4, PT, R0, 0xe9, P2 ;  /* 0x000000e90000780c */ /* 0x000fc60001784270 */
[----:B------:R2:W-:Y:S01]  /*177e0*/  @P1 STG.E.U16 desc[UR36][R4.64+0x1d0], R13 ;  /* 0x0001d00d04001986 */ /* 0x0005e2000c101524 */
[----:B------:R-:W-:Y:S02]  /*177f0*/  ISETP.GT.AND P1, PT, R0, 0xe8, P2 ;  /* 0x000000e80000780c */ /* 0x000fe40001724270 */
[----:B0-----:R-:W-:Y:S01]  /*17800*/  PRMT R10, R3, 0x7610, R10 ;  /* 0x00007610030a7816 */ /* 0x001fe2000000000a */
[-C--:B------:R-:W-:Y:S01]  /*17810*/  FMUL R3, R154, R2.reuse ;  /* 0x000000029a037220 */ /* 0x080fe20000400000 */
[----:B------:R-:W-:Y:S01]  /*17820*/  ISETP.GT.AND P5, PT, R0, 0xf0, P3 ;  /* 0x000000f00000780c */ /* 0x000fe20001fa4270 */
[----:B------:R-:W-:Y:S01]  /*17830*/  FMUL R9, R155, R2 ;  /* 0x000000029b097220 */ /* 0x000fe20000400000 */
[----:B------:R-:W-:Y:S02]  /*17840*/  F2FP.BF16.F32.PACK_AB R8, RZ, R8 ;  /* 0x00000008ff08723e */ /* 0x000fe400000010ff */
[----:B------:R-:W-:Y:S02]  /*17850*/  F2FP.BF16.F32.PACK_AB R3, RZ, R3 ;  /* 0x00000003ff03723e */ /* 0x000fe400000010ff */
[----:B-1----:R-:W-:-:S02]  /*17860*/  PRMT R11, R8, 0x7610, R11 ;  /* 0x00007610080b7816 */ /* 0x002fc4000000000b */
[----:B------:R-:W-:Y:S02]  /*17870*/  F2FP.BF16.F32.PACK_AB R9, RZ, R9 ;  /* 0x00000009ff09723e */ /* 0x000fe400000010ff */
[----:B--2---:R-:W-:Y:S01]  /*17880*/  PRMT R13, R3, 0x7610, R13 ;  /* 0x00007610030d7816 */ /* 0x004fe2000000000d */
[----:B------:R-:W-:Y:S01]  /*17890*/  @P0 STG.E.U16 desc[UR36][R4.64+0x1d2], R10 ;  /* 0x0001d20a04000986 */ /* 0x000fe2000c101524 */
[----:B------:R-:W-:-:S03]  /*178a0*/  FMUL R3, R23, R2 ;  /* 0x0000000217037220 */ /* 0x000fc60000400000 */
[----:B------:R-:W-:Y:S04]  /*178b0*/  @P1 STG.E.U16 desc[UR36][R6.64+0x1d0], R11 ;  /* 0x0001d00b06001986 */ /* 0x000fe8000c101524 */
[----:B------:R0:W-:Y:S01]  /*178c0*/  @P4 STG.E.U16 desc[UR36][R6.64+0x1d2], R9 ;  /* 0x0001d20906004986 */ /* 0x0001e2000c101524 */
[----:B------:R-:W-:-:S03]  /*178d0*/  ISETP.GT.AND P4, PT, R0, 0xf0, P2 ;  /* 0x000000f00000780c */ /* 0x000fc60001784270 */
[----:B------:R-:W-:Y:S01]  /*178e0*/  @P5 STG.E.U16 desc[UR36][R4.64+0x1e0], R13 ;  /* 0x0001e00d04005986 */ /* 0x000fe2000c101524 */
[----:B------:R-:W-:Y:S01]  /*178f0*/  ISETP.GT.AND P5, PT, R0, 0xf1, P3 ;  /* 0x000000f10000780c */ /* 0x000fe20001fa4270 */
[----:B------:R-:W-:Y:S01]  /*17900*/  FMUL R8, R22, R2 ;  /* 0x0000000216087220 */ /* 0x000fe20000400000 */
[----:B------:R-:W-:-:S04]  /*17910*/  F2FP.BF16.F32.PACK_AB R3, RZ, R3 ;  /* 0x00000003ff03723e */ /* 0x000fc800000010ff */
[----:B------:R-:W-:Y:S02]  /*17920*/  PRMT R14, R3, 0x7610, R14 ;  /* 0x00007610030e7816 */ /* 0x000fe4000000000e */
[----:B------:R-:W-:Y:S01]  /*17930*/  F2FP.BF16.F32.PACK_AB R12, RZ, R8 ;  /* 0x00000008ff0c723e */ /* 0x000fe200000010ff */
[----:B0-----:R-:W-:-:S04]  /*17940*/  FMUL R9, R19, R2 ;  /* 0x0000000213097220 */ /* 0x001fc80000400000 */
[----:B------:R-:W-:Y:S01]  /*17950*/  @P5 STG.E.U16 desc[UR36][R4.64+0x1e2], R14 ;  /* 0x0001e20e04005986 */ /* 0x000fe2000c101524 */
[----:B------:R-:W-:-:S03]  /*17960*/  ISETP.GT.AND P5, PT, R0, 0xf8, P3 ;  /* 0x000000f80000780c */ /* 0x000fc60001fa4270 */
[----:B------:R0:W-:Y:S01]  /*17970*/  @P4 STG.E.U16 desc[UR36][R6.64+0x1e0], R12 ;  /* 0x0001e00c06004986 */ /* 0x0001e2000c101524 */
[C---:B------:R-:W-:Y:S01]  /*17980*/  ISETP.GT.AND P4, PT, R0.reuse, 0xf1, P2 ;  /* 0x000000f10000780c */ /* 0x040fe20001784270 */
[-C--:B------:R-:W-:Y:S01]  /*17990*/  FMUL R11, R21, R2.reuse ;  /* 0x00000002150b7220 */ /* 0x080fe20000400000 */
[----:B------:R-:W-:Y:S01]  /*179a0*/  ISETP.GT.AND P3, PT, R0, 0xf9, P3 ;  /* 0x000000f90000780c */ /* 0x000fe20001f64270 */
[-C--:B------:R-:W-:Y:S01]  /*179b0*/  FMUL R10, R20, R2.reuse ;  /* 0x00000002140a7220 */ /* 0x080fe20000400000 */
[----:B------:R-:W-:Y:S01]  /*179c0*/  FMUL R8, R18, R2 ;  /* 0x0000000212087220 */ /* 0x000fe20000400000 */
[----:B------:R-:W-:Y:S01]  /*179d0*/  F2FP.BF16.F32.PACK_AB R9, RZ, R9 ;  /* 0x00000009ff09723e */ /* 0x000fe200000010ff */
[----:B------:R-:W-:Y:S01]  /*179e0*/  USHF.L.U32 UR12, UR8, 0x8, URZ ;  /* 0x00000008080c7899 */ /* 0x000fe2000800063f */
[----:B------:R-:W-:Y:S01]  /*179f0*/  F2FP.BF16.F32.PACK_AB R11, RZ, R11 ;  /* 0x0000000bff0b723e */ /* 0x000fe200000010ff */
[----:B------:R-:W-:Y:S01]  /*17a00*/  USHF.L.U64.HI UR11, UR8, 0x8, UR9 ;  /* 0x00000008080b7899 */ /* 0x000fe20008010209 */
[----:B------:R-:W-:-:S02]  /*17a10*/  F2FP.BF16.F32.PACK_AB R10, RZ, R10 ;  /* 0x0000000aff0a723e */ /* 0x000fc400000010ff */
[----:B0-----:R-:W-:Y:S02]  /*17a20*/  PRMT R12, R9, 0x7610, R12 ;  /* 0x00007610090c7816 */ /* 0x001fe4000000000c */
[----:B------:R-:W-:Y:S01]  /*17a30*/  F2FP.BF16.F32.PACK_AB R8, RZ, R8 ;  /* 0x00000008ff08723e */ /* 0x000fe200000010ff */
[----:B------:R0:W-:Y:S01]  /*17a40*/  @P4 STG.E.U16 desc[UR36][R6.64+0x1e2], R11 ;  /* 0x0001e20b06004986 */ /* 0x0001e2000c101524 */
[----:B------:R-:W-:Y:S02]  /*17a50*/  MOV R9, UR12 ;  /* 0x0000000c00097c02 */ /* 0x000fe40008000f00 */
[----:B------:R-:W-:Y:S01]  /*17a60*/  PRMT R13, R8, 0x7610, R13 ;  /* 0x00007610080d7816 */ /* 0x000fe2000000000d */
[----:B------:R-:W-:Y:S01]  /*17a70*/  @P5 STG.E.U16 desc[UR36][R4.64+0x1f0], R10 ;  /* 0x0001f00a04005986 */ /* 0x000fe2000c101524 */
[----:B------:R-:W-:-:S03]  /*17a80*/  ISETP.GT.AND P1, PT, R153, 0x80, PT ;  /* 0x000000809900780c */ /* 0x000fc60003f24270 */
[----:B------:R1:W-:Y:S01]  /*17a90*/  @P3 STG.E.U16 desc[UR36][R4.64+0x1f2], R12 ;  /* 0x0001f20c04003986 */ /* 0x0003e2000c101524 */
[----:B------:R-:W-:Y:S01]  /*17aa0*/  IADD3 R8, P3, P5, R4, UR5, R9 ;  /* 0x0000000504087c10 */ /* 0x000fe2000fd7e009 */
[----:B0-----:R-:W-:Y:S01]  /*17ab0*/  IMAD.U32 R11, RZ, RZ, UR11 ;  /* 0x0000000bff0b7e24 */ /* 0x001fe2000f8e00ff */
[C---:B------:R-:W-:Y:S02]  /*17ac0*/  ISETP.GT.AND P4, PT, R0.reuse, 0xf8, P2 ;  /* 0x000000f80000780c */ /* 0x040fe40001784270 */
[C---:B------:R-:W-:Y:S02]  /*17ad0*/  ISETP.GT.AND P2, PT, R0.reuse, 0xf9, P2 ;  /* 0x000000f90000780c */ /* 0x040fe40001744270 */
[----:B------:R-:W-:Y:S02]  /*17ae0*/  IADD3.X R9, R5, UR4, R11, P3, P5 ;  /* 0x0000000405097c10 */ /* 0x000fe40009fea40b */
[----:B------:R-:W-:Y:S01]  /*17af0*/  ISETP.GT.AND P3, PT, R0, 0x1, P1 ;  /* 0x000000010000780c */ /* 0x000fe20000f64270 */
[-C--:B------:R-:W-:Y:S01]  /*17b00*/  FMUL R3, R15, R2.reuse ;  /* 0x000000020f037220 */ /* 0x080fe20000400000 */
[----:B------:R-:W-:Y:S01]  /*17b10*/  FMUL R25, R25, R2 ;  /* 0x0000000219197220 */ /* 0x000fe20000400000 */
[----:B-1----:R-:W-:-:S03]  /*17b20*/  IADD3 R4, P5, R4, UR12, RZ ;  /* 0x0000000c04047c10 */ /* 0x002fc6000ffbe0ff */
[----:B------:R-:W-:Y:S02]  /*17b30*/  F2FP.BF16.F32.PACK_AB R3, RZ, R3 ;  /* 0x00000003ff03723e */ /* 0x000fe400000010ff */
[----:B------:R-:W-:Y:S02]  /*17b40*/  F2FP.BF16.F32.PACK_AB R25, RZ, R25 ;  /* 0x00000019ff19723e */ /* 0x000fe400000010ff */
[----:B------:R-:W-:Y:S01]  /*17b50*/  IADD3.X R5, R5, UR11, RZ, P5, !PT ;  /* 0x0000000b05057c10 */ /* 0x000fe2000affe4ff */
[----:B------:R-:W-:Y:S01]  /*17b60*/  @P4 STG.E.U16 desc[UR36][R6.64+0x1f0], R13 ;  /* 0x0001f00d06004986 */ /* 0x000fe2000c101524 */
[----:B------:R-:W-:-:S03]  /*17b70*/  ISETP.GT.AND P0, PT, R153, 0x88, PT ;  /* 0x000000889900780c */ /* 0x000fc60003f04270 */
[----:B------:R0:W-:Y:S01]  /*17b80*/  @P2 STG.E.U16 desc[UR36][R6.64+0x1f2], R3 ;  /* 0x0001f20306002986 */ /* 0x0001e2000c101524 */
[----:B------:R-:W-:-:S03]  /*17b90*/  ISETP.GT.AND P4, PT, R0, RZ, P1 ;  /* 0x000000ff0000720c */ /* 0x000fc60000f84270 */
[----:B------:R-:W-:Y:S01]  /*17ba0*/  @P3 STG.E.U16 desc[UR36][R4.64+0x2], R25 ;  /* 0x0000021904003986 */ /* 0x000fe2000c101524 */
[----:B------:R-:W-:Y:S02]  /*17bb0*/  IADD3 R10, P3, R4, UR5, RZ ;  /* 0x00000005040a7c10 */ /* 0x000fe4000ff7e0ff */
[----:B------:R-:W-:Y:S01]  /*17bc0*/  ISETP.GT.AND P2, PT, R0, RZ, P0 ;  /* 0x000000ff0000720c */ /* 0x000fe20000744270 */
[-C--:B------:R-:W-:Y:S01]  /*17bd0*/  FMUL R24, R24, R2.reuse ;  /* 0x0000000218187220 */ /* 0x080fe20000400000 */
[-C--:B------:R-:W-:Y:S01]  /*17be0*/  FMUL R26, R26, R2.reuse ;  /* 0x000000021a1a7220 */ /* 0x080fe20000400000 */
[C---:B------:R-:W-:Y:S02]  /*17bf0*/  ISETP.GT.AND P5, PT, R0.reuse, 0x1, P0 ;  /* 0x000000010000780c */ /* 0x040fe400007a4270 */
[----:B------:R-:W-:Y:S02]  /*17c00*/  IADD3.X R11, R5, UR4, RZ, P3, !PT ;  /* 0x00000004050b7c10 */ /* 0x000fe40009ffe4ff */
[----:B------:R-:W-:Y:S01]  /*17c10*/  ISETP.GT.AND P3, PT, R0, 0x9, P1 ;  /* 0x000000090000780c */ /* 0x000fe20000f64270 */
[-C--:B------:R-:W-:Y:S01]  /*17c20*/  FMUL R27, R27, R2.reuse ;  /* 0x000000021b1b7220 */ /* 0x080fe20000400000 */
[----:B------:R-:W-:Y:S01]  /*17c30*/  FMUL R29, R29, R2 ;  /* 0x000000021d1d7220 */ /* 0x000fe20000400000 */
[----:B------:R-:W-:-:S02]  /*17c40*/  F2FP.BF16.F32.PACK_AB R24, RZ, R24 ;  /* 0x00000018ff18723e */ /* 0x000fc400000010ff */
[----:B------:R-:W-:Y:S02]  /*17c50*/  F2FP.BF16.F32.PACK_AB R26, RZ, R26 ;  /* 0x0000001aff1a723e */ /* 0x000fe400000010ff */
[----:B------:R-:W-:Y:S01]  /*17c60*/  F2FP.BF16.F32.PACK_AB R27, RZ, R27 ;  /* 0x0000001bff1b723e */ /* 0x000fe200000010ff */
[----:B------:R-:W-:Y:S01]  /*17c70*/  @P4 STG.E.U16 desc[UR36][R4.64], R24 ;  /* 0x0000001804004986 */ /* 0x000fe2000c101524 */
[----:B------:R-:W-:Y:S02]  /*17c80*/  F2FP.BF16.F32.PACK_AB R29, RZ, R29 ;  /* 0x0000001dff1d723e */ /* 0x000fe400000010ff */
[C---:B------:R-:W-:Y:S01]  /*17c90*/  ISETP.GT.AND P4, PT, R0.reuse, 0x8, P1 ;  /* 0x000000080000780c */ /* 0x040fe20000f84270 */
[----:B------:R-:W-:Y:S01]  /*17ca0*/  @P2 STG.E.U16 desc[UR36][R10.64], R26 ;  /* 0x0000001a0a002986 */ /* 0x000fe2000c101524 */
[----:B------:R-:W-:Y:S01]  /*17cb0*/  ISETP.GT.AND P2, PT, R0, 0x8, P0 ;  /* 0x000000080000780c */ /* 0x000fe20000744270 */
[-C--:B------:R-:W-:Y:S01]  /*17cc0*/  FMUL R28, R28, R2.reuse ;  /* 0x000000021c1c7220 */ /* 0x080fe20000400000 */
[----:B------:R-:W-:Y:S01]  /*17cd0*/  FMUL R30, R30, R2 ;  /* 0x000000021e1e7220 */ /* 0x000fe20000400000 */
[----:B------:R-:W-:Y:S01]  /*17ce0*/  @P5 STG.E.U16 desc[UR36][R10.64+0x2], R27 ;  /* 0x0000021b0a005986 */ /* 0x000fe2000c101524 */
[----:B------:R-:W-:-:S03]  /*17cf0*/  ISETP.GT.AND P5, PT, R0, 0x9, P0 ;  /* 0x000000090000780c */ /* 0x000fc600007a4270 */
[----:B------:R-:W-:Y:S01]  /*17d00*/  @P3 STG.E.U16 desc[UR36][R4.64+0x12], R29 ;  /* 0x0000121d04003986 */ /* 0x000fe2000c101524 */
[----:B0-----:R-:W-:Y:S02]  /*17d10*/  IADD3 R6, P3, R4, UR5, RZ ;  /* 0x0000000504067c10 */ /* 0x001fe4000ff7e0ff */
[----:B------:R-:W-:Y:S01]  /*17d20*/  F2FP.BF16.F32.PACK_AB R28, RZ, R28 ;  /* 0x0000001cff1c723e */ /* 0x000fe200000010ff */
[----:B------:R-:W-:Y:S01]  /*17d30*/  FMUL R31, R31, R2 ;  /* 0x000000021f1f7220 */ /* 0x000fe20000400000 */
[----:B------:R-:W-:Y:S02]  /*17d40*/  F2FP.BF16.F32.PACK_AB R30, RZ, R30 ;  /* 0x0000001eff1e723e */ /* 0x000fe400000010ff */
[----:B------:R-:W-:Y:S01]  /*17d50*/  IADD3.X R7, R5, UR4, RZ, P3, !PT ;  /* 0x0000000405077c10 */ /* 0x000fe20009ffe4ff */
[----:B------:R-:W-:Y:S01]  /*17d60*/  @P4 STG.E.U16 desc[UR36][R4.64+0x10], R28 ;  /* 0x0000101c04004986 */ /* 0x000fe2000c101524 */
[----:B------:R-:W-:-:S03]  /*17d70*/  F2FP.BF16.F32.PACK_AB R31, RZ, R31 ;  /* 0x0000001fff1f723e */ /* 0x000fc600000010ff */
[----:B------:R0:W-:Y:S01]  /*17d80*/  @P2 STG.E.U16 desc[UR36][R6.64+0x10], R30 ;  /* 0x0000101e06002986 */ /* 0x0001e2000c101524 */
[C---:B------:R-:W-:Y:S02]  /*17d90*/  ISETP.GT.AND P2, PT, R0.reuse, 0x10, P0 ;  /* 0x000000100000780c */ /* 0x040fe40000744270 */
[C---:B------:R-:W-:Y:S01]  /*17da0*/  ISETP.GT.AND P4, PT, R0.reuse, 0x10, P1 ;  /* 0x000000100000780c */ /* 0x040fe20000f84270 */
[----:B------:R-:W-:Y:S01]  /*17db0*/  @P5 STG.E.U16 desc[UR36][R8.64+0x12], R31 ;  /* 0x0000121f08005986 */ /* 0x000fe2000c101524 */
[----:B------:R-:W-:Y:S01]  /*17dc0*/  ISETP.GT.AND P3, PT, R0, 0x11, P1 ;  /* 0x000000110000780c */ /* 0x000fe20000f64270 */
[-C--:B------:R-:W-:Y:S01]  /*17dd0*/  FMUL R32, R32, R2.reuse ;  /* 0x0000000220207220 */ /* 0x080fe20000400000 */
[----:B------:R-:W-:Y:S01]  /*17de0*/  ISETP.GT.AND P5, PT, R0, 0x11, P0 ;  /* 0x000000110000780c */ /* 0x000fe200007a4270 */
[-C--:B------:R-:W-:Y:S01]  /*17df0*/  FMUL R33, R33, R2.reuse ;  /* 0x0000000221217220 */ /* 0x080fe20000400000 */
[----:B------:R-:W-:Y:S02]  /*17e00*/  FMUL R34, R34, R2 ;  /* 0x0000000222227220 */ /* 0x000fe40000400000 */
[----:B------:R-:W-:-:S02]  /*17e10*/  F2FP.BF16.F32.PACK_AB R32, RZ, R32 ;  /* 0x00000020ff20723e */ /* 0x000fc400000010ff */
[----:B------:R-:W-:Y:S01]  /*17e20*/  F2FP.BF16.F32.PACK_AB R33, RZ, R33 ;  /* 0x00000021ff21723e */ /* 0x000fe200000010ff */
[----:B0-----:R-:W-:Y:S01]  /*17e30*/  @P2 IMAD.MOV.U32 R6, RZ, RZ, R8 ;  /* 0x000000ffff062224 */ /* 0x001fe200078e0008 */
[----:B------:R-:W-:Y:S01]  /*17e40*/  F2FP.BF16.F32.PACK_AB R34, RZ, R34 ;  /* 0x00000022ff22723e */ /* 0x000fe200000010ff */
[----:B------:R-:W-:Y:S02]  /*17e50*/  @P2 IMAD.MOV.U32 R7, RZ, RZ, R9 ;  /* 0x000000ffff072224 */ /* 0x000fe400078e0009 */
[----:B------:R-:W-:Y:S01]  /*17e60*/  FMUL R35, R35, R2 ;  /* 0x0000000223237220 */ /* 0x000fe20000400000 */
[----:B------:R-:W-:Y:S04]  /*17e70*/  @P4 STG.E.U16 desc[UR36][R4.64+0x20], R32 ;  /* 0x0000202004004986 */ /* 0x000fe8000c101524 */
[----:B------:R-:W-:Y:S01]  /*17e80*/  @P3 STG.E.U16 desc[UR36][R4.64+0x22], R33 ;  /* 0x0000222104003986 */ /* 0x000fe2000c101524 */
[----:B------:R-:W-:-:S03]  /*17e90*/  F2FP.BF16.F32.PACK_AB R35, RZ, R35 ;  /* 0x00000023ff23723e */ /* 0x000fc600000010ff */
[----:B------:R0:W-:Y:S01]  /*17ea0*/  @P2 STG.E.U16 desc[UR36][R6.64+0x20], R34 ;  /* 0x0000202206002986 */ /* 0x0001e2000c101524 */
[C---:B------:R-:W-:Y:S02]  /*17eb0*/  ISETP.GT.AND P2, PT, R0.reuse, 0x18, P0 ;  /* 0x000000180000780c */ /* 0x040fe40000744270 */
[C---:B------:R-:W-:Y:S02]  /*17ec0*/  ISETP.GT.AND P4, PT, R0.reuse, 0x18, P1 ;  /* 0x000000180000780c */ /* 0x040fe40000f84270 */
[----:B------:R-:W-:Y:S02]  /*17ed0*/  ISETP.GT.AND P3, PT, R0, 0x19, P1 ;  /* 0x000000190000780c */ /* 0x000fe40000f64270 */
[----:B0-----:R-:W-:Y:S01]  /*17ee0*/  @P5 MOV R6, R8 ;  /* 0x0000000800065202 */ /* 0x001fe20000000f00 */
[----:B------:R-:W-:Y:S02]  /*17ef0*/  @P5 IMAD.MOV.U32 R7, RZ, RZ, R9 ;  /* 0x000000ffff075224 */ /* 0x000fe400078e0009 */
[-C--:B------:R-:W-:Y:S01]  /*17f00*/  FMUL R36, R36, R2.reuse ;  /* 0x0000000224247220 */ /* 0x080fe20000400000 */
[----:B------:R-:W-:-:S02]  /*17f10*/  FMUL R37, R37, R2 ;  /* 0x0000000225257220 */ /* 0x000fc40000400000 */
[----:B------:R0:W-:Y:S01]  /*17f20*/  @P5 STG.E.U16 desc[UR36][R6.64+0x22], R35 ;  /* 0x0000222306005986 */ /* 0x0001e2000c101524 */
[----:B------:R-:W-:Y:S01]  /*17f30*/  ISETP.GT.AND P5, PT, R0, 0x19, P0 ;  /* 0x000000190000780c */ /* 0x000fe200007a4270 */
[----:B------:R-:W-:Y:S01]  /*17f40*/  FMUL R38, R38, R2 ;  /* 0x0000000226267220 */ /* 0x000fe20000400000 */
[----:B------:R-:W-:Y:S02]  /*17f50*/  F2FP.BF16.F32.PACK_AB R36, RZ, R36 ;  /* 0x00000024ff24723e */ /* 0x000fe400000010ff */
[----:B------:R-:W-:Y:S01]  /*17f60*/  F2FP.BF16.F32.PACK_AB R37, RZ, R37 ;  /* 0x00000025ff25723e */ /* 0x000fe200000010ff */
[----:B------:R-:W-:Y:S01]  /*17f70*/  FMUL R39, R39, R2 ;  /* 0x0000000227277220 */ /* 0x000fe20000400000 */
[----:B------:R-:W-:Y:S01]  /*17f80*/  F2FP.BF16.F32.PACK_AB R38, RZ, R38 ;  /* 0x00000026ff26723e */ /* 0x000fe200000010ff */
[----:B------:R-:W-:Y:S01]  /*17f90*/  @P4 STG.E.U16 desc[UR36][R4.64+0x30], R36 ;  /* 0x0000302404004986 */ /* 0x000fe2000c101524 */
[----:B0-----:R-:W-:Y:S02]  /*17fa0*/  @P2 IMAD.MOV.U32 R6, RZ, RZ, R8 ;  /* 0x000000ffff062224 */ /* 0x001fe400078e0008 */
[----:B------:R-:W-:Y:S01]  /*17fb0*/  @P2 IMAD.MOV.U32 R7, RZ, RZ, R9 ;  /* 0x000000ffff072224 */ /* 0x000fe200078e0009 */
        /* <DEDUP_REMOVED lines=485> */
[----:B------:R-:W-:Y:S01]  /*19e10*/  ISETP.GT.AND P3, PT, R0, 0xe1, P1 ;  /* 0x000000e10000780c */ /* 0x000fe20000f64270 */
[----:B------:R-:W-:Y:S01]  /*19e20*/  FMUL R136, R136, R2 ;  /* 0x0000000288887220 */ /* 0x000fe20000400000 */
[----:B0-----:R-:W-:Y:S01]  /*19e30*/  @P5 MOV R6, R8 ;  /* 0x0000000800065202 */ /* 0x001fe20000000f00 */
[----:B------:R-:W-:Y:S02]  /*19e40*/  @P5 IMAD.MOV.U32 R7, RZ, RZ, R9 ;  /* 0x000000ffff075224 */ /* 0x000fe400078e0009 */
[-C--:B------:R-:W-:Y:S01]  /*19e50*/  FMUL R137, R137, R2.reuse ;  /* 0x0000000289897220 */ /* 0x080fe20000400000 */
[----:B------:R-:W-:-:S02]  /*19e60*/  FMUL R138, R138, R2 ;  /* 0x000000028a8a7220 */ /* 0x000fc40000400000 */
[----:B------:R0:W-:Y:S01]  /*19e70*/  @P5 STG.E.U16 desc[UR36][R6.64+0x1b2], R135 ;  /* 0x0001b28706005986 */ /* 0x0001e2000c101524 */
[C---:B------:R-:W-:Y:S02]  /*19e80*/  ISETP.GT.AND P5, PT, R0.reuse, 0xe1, P0 ;  /* 0x000000e10000780c */ /* 0x040fe400007a4270 */
        /* <DEDUP_REMOVED lines=8> */
[----:B------:R-:W-:Y:S01]  /*19f10*/  ISETP.GT.AND P4, PT, R0, 0xe8, P1 ;  /* 0x000000e80000780c */ /* 0x000fe20000f84270 */
[----:B------:R-:W-:Y:S01]  /*19f20*/  FMUL R140, R140, R2 ;  /* 0x000000028c8c7220 */ /* 0x000fe20000400000 */
[----:B------:R-:W-:Y:S01]  /*19f30*/  F2FP.BF16.F32.PACK_AB R139, RZ, R139 ;  /* 0x0000008bff8b723e */ /* 0x000fe200000010ff */
[----:B------:R0:W-:Y:S01]  /*19f40*/  @P2 STG.E.U16 desc[UR36][R6.64+0x1c0], R138 ;  /* 0x0001c08a06002986 */ /* 0x0001e2000c101524 */
[----:B------:R-:W-:-:S02]  /*19f50*/  ISETP.GT.AND P2, PT, R0, 0xe8, P0 ;  /* 0x000000e80000780c */ /* 0x000fc40000744270 */
[----:B------:R-:W-:Y:S01]  /*19f60*/  ISETP.GT.AND P3, PT, R0, 0xe9, P1 ;  /* 0x000000e90000780c */ /* 0x000fe20000f64270 */
[----:B------:R-:W-:Y:S01]  /*19f70*/  FMUL R141, R141, R2 ;  /* 0x000000028d8d7220 */ /* 0x000fe20000400000 */
[----:B------:R-:W-:Y:S02]  /*19f80*/  F2FP.BF16.F32.PACK_AB R140, RZ, R140 ;  /* 0x0000008cff8c723e */ /* 0x000fe400000010ff */
[----:B0-----:R-:W-:Y:S01]  /*19f90*/  @P5 MOV R6, R8 ;  /* 0x0000000800065202 */ /* 0x001fe20000000f00 */
[----:B------:R-:W-:Y:S02]  /*19fa0*/  @P5 IMAD.MOV.U32 R7, RZ, RZ, R9 ;  /* 0x000000ffff075224 */ /* 0x000fe400078e0009 */
[----:B------:R-:W-:-:S03]  /*19fb0*/  FMUL R142, R142, R2 ;  /* 0x000000028e8e7220 */ /* 0x000fc60000400000 */
[----:B------:R0:W-:Y:S01]  /*19fc0*/  @P5 STG.E.U16 desc[UR36][R6.64+0x1c2], R139 ;  /* 0x0001c28b06005986 */ /* 0x0001e2000c101524 */
[C---:B------:R-:W-:Y:S02]  /*19fd0*/  ISETP.GT.AND P5, PT, R0.reuse, 0xe9, P0 ;  /* 0x000000e90000780c */ /* 0x040fe400007a4270 */
[----:B------:R-:W-:Y:S01]  /*19fe0*/  F2FP.BF16.F32.PACK_AB R141, RZ, R141 ;  /* 0x0000008dff8d723e */ /* 0x000fe200000010ff */
[----:B------:R-:W-:Y:S01]  /*19ff0*/  @P4 STG.E.U16 desc[UR36][R4.64+0x1d0], R140 ;  /* 0x0001d08c04004986 */ /* 0x000fe2000c101524 */
[----:B------:R-:W-:Y:S01]  /*1a000*/  ISETP.GT.AND P4, PT, R0, 0xf0, P1 ;  /* 0x000000f00000780c */ /* 0x000fe20000f84270 */
[----:B------:R-:W-:Y:S01]  /*1a010*/  FMUL R143, R143, R2 ;  /* 0x000000028f8f7220 */ /* 0x000fe20000400000 */
[----:B------:R-:W-:Y:S01]  /*1a020*/  F2FP.BF16.F32.PACK_AB R142, RZ, R142 ;  /* 0x0000008eff8e723e */ /* 0x000fe200000010ff */
[----:B------:R-:W-:Y:S01]  /*1a030*/  FMUL R144, R144, R2 ;  /* 0x0000000290907220 */ /* 0x000fe20000400000 */
[----:B------:R-:W-:Y:S01]  /*1a040*/  @P3 STG.E.U16 desc[UR36][R4.64+0x1d2], R141 ;  /* 0x0001d28d04003986 */ /* 0x000fe2000c101524 */
[----:B0-----:R-:W-:-:S02]  /*1a050*/  @P2 IMAD.MOV.U32 R6, RZ, RZ, R8 ;  /* 0x000000ffff062224 */ /* 0x001fc400078e0008 */
[----:B------:R-:W-:Y:S01]  /*1a060*/  @P2 IMAD.MOV.U32 R7, RZ, RZ, R9 ;  /* 0x000000ffff072224 */ /* 0x000fe200078e0009 */
[C---:B------:R-:W-:Y:S01]  /*1a070*/  ISETP.GT.AND P3, PT, R0.reuse, 0xf1, P1 ;  /* 0x000000f10000780c */ /* 0x040fe20000f64270 */
[----:B------:R-:W-:Y:S01]  /*1a080*/  FMUL R145, R145, R2 ;  /* 0x0000000291917220 */ /* 0x000fe20000400000 */
[----:B------:R-:W-:Y:S02]  /*1a090*/  F2FP.BF16.F32.PACK_AB R143, RZ, R143 ;  /* 0x0000008fff8f723e */ /* 0x000fe400000010ff */
[----:B------:R0:W-:Y:S01]  /*1a0a0*/  @P2 STG.E.U16 desc[UR36][R6.64+0x1d0], R142 ;  /* 0x0001d08e06002986 */ /* 0x0001e2000c101524 */
[----:B------:R-:W-:Y:S02]  /*1a0b0*/  F2FP.BF16.F32.PACK_AB R144, RZ, R144 ;  /* 0x00000090ff90723e */ /* 0x000fe400000010ff */
[----:B------:R-:W-:Y:S02]  /*1a0c0*/  ISETP.GT.AND P2, PT, R0, 0xf0, P0 ;  /* 0x000000f00000780c */ /* 0x000fe40000744270 */
[----:B------:R-:W-:-:S02]  /*1a0d0*/  F2FP.BF16.F32.PACK_AB R145, RZ, R145 ;  /* 0x00000091ff91723e */ /* 0x000fc400000010ff */
[----:B0-----:R-:W-:Y:S01]  /*1a0e0*/  @P5 MOV R6, R8 ;  /* 0x0000000800065202 */ /* 0x001fe20000000f00 */
[----:B------:R-:W-:Y:S02]  /*1a0f0*/  @P5 IMAD.MOV.U32 R7, RZ, RZ, R9 ;  /* 0x000000ffff075224 */ /* 0x000fe400078e0009 */
[----:B------:R-:W-:-:S03]  /*1a100*/  FMUL R146, R146, R2 ;  /* 0x0000000292927220 */ /* 0x000fc60000400000 */
[----:B------:R0:W-:Y:S04]  /*1a110*/  @P5 STG.E.U16 desc[UR36][R6.64+0x1d2], R143 ;  /* 0x0001d28f06005986 */ /* 0x0001e8000c101524 */
[----:B------:R-:W-:Y:S01]  /*1a120*/  @P4 STG.E.U16 desc[UR36][R4.64+0x1e0], R144 ;  /* 0x0001e09004004986 */ /* 0x000fe2000c101524 */
[----:B------:R-:W-:-:S03]  /*1a130*/  ISETP.GT.AND P4, PT, R0, 0xf1, P0 ;  /* 0x000000f10000780c */ /* 0x000fc60000784270 */
[----:B------:R-:W-:Y:S01]  /*1a140*/  @P3 STG.E.U16 desc[UR36][R4.64+0x1e2], R145 ;  /* 0x0001e29104003986 */ /* 0x000fe2000c101524 */
[C---:B------:R-:W-:Y:S02]  /*1a150*/  ISETP.GT.AND P3, PT, R0.reuse, 0xf8, P1 ;  /* 0x000000f80000780c */ /* 0x040fe40000f64270 */
[C---:B------:R-:W-:Y:S01]  /*1a160*/  ISETP.GT.AND P1, PT, R0.reuse, 0xf9, P1 ;  /* 0x000000f90000780c */ /* 0x040fe20000f24270 */
[----:B0-----:R-:W-:Y:S01]  /*1a170*/  @P2 IMAD.MOV.U32 R6, RZ, RZ, R8 ;  /* 0x000000ffff062224 */ /* 0x001fe200078e0008 */
[----:B------:R-:W-:Y:S01]  /*1a180*/  F2FP.BF16.F32.PACK_AB R146, RZ, R146 ;  /* 0x00000092ff92723e */ /* 0x000fe200000010ff */
[----:B------:R-:W-:Y:S01]  /*1a190*/  @P2 IMAD.MOV.U32 R7, RZ, RZ, R9 ;  /* 0x000000ffff072224 */ /* 0x000fe200078e0009 */
[----:B------:R-:W-:Y:S01]  /*1a1a0*/  ISETP.GT.AND P5, PT, R0, 0xf8, P0 ;  /* 0x000000f80000780c */ /* 0x000fe200007a4270 */
[-C--:B------:R-:W-:Y:S01]  /*1a1b0*/  FMUL R147, R147, R2.reuse ;  /* 0x0000000293937220 */ /* 0x080fe20000400000 */
[-C--:B------:R-:W-:Y:S01]  /*1a1c0*/  FMUL R148, R148, R2.reuse ;  /* 0x0000000294947220 */ /* 0x080fe20000400000 */
[----:B------:R-:W-:Y:S01]  /*1a1d0*/  FMUL R149, R149, R2 ;  /* 0x0000000295957220 */ /* 0x000fe20000400000 */
[----:B------:R0:W-:Y:S01]  /*1a1e0*/  @P2 STG.E.U16 desc[UR36][R6.64+0x1e0], R146 ;  /* 0x0001e09206002986 */ /* 0x0001e2000c101524 */
[----:B------:R-:W-:-:S02]  /*1a1f0*/  ISETP.GT.AND P0, PT, R0, 0xf9, P0 ;  /* 0x000000f90000780c */ /* 0x000fc40000704270 */
[----:B------:R-:W-:Y:S01]  /*1a200*/  F2FP.BF16.F32.PACK_AB R147, RZ, R147 ;  /* 0x00000093ff93723e */ /* 0x000fe200000010ff */
[----:B------:R-:W-:Y:S01]  /*1a210*/  FMUL R150, R150, R2 ;  /* 0x0000000296967220 */ /* 0x000fe20000400000 */
[----:B------:R-:W-:Y:S02]  /*1a220*/  F2FP.BF16.F32.PACK_AB R148, RZ, R148 ;  /* 0x00000094ff94723e */ /* 0x000fe400000010ff */
[----:B------:R-:W-:Y:S01]  /*1a230*/  F2FP.BF16.F32.PACK_AB R149, RZ, R149 ;  /* 0x00000095ff95723e */ /* 0x000fe200000010ff */
[----:B------:R-:W-:Y:S01]  /*1a240*/  FMUL R151, R151, R2 ;  /* 0x0000000297977220 */ /* 0x000fe20000400000 */
[----:B0-----:R-:W-:Y:S01]  /*1a250*/  @P4 MOV R6, R8 ;  /* 0x0000000800064202 */ /* 0x001fe20000000f00 */
[----:B------:R-:W-:Y:S01]  /*1a260*/  @P4 IMAD.MOV.U32 R7, RZ, RZ, R9 ;  /* 0x000000ffff074224 */ /* 0x000fe200078e0009 */
[----:B------:R-:W-:-:S04]  /*1a270*/  F2FP.BF16.F32.PACK_AB R150, RZ, R150 ;  /* 0x00000096ff96723e */ /* 0x000fc800000010ff */
[----:B------:R-:W-:Y:S01]  /*1a280*/  @P4 STG.E.U16 desc[UR36][R6.64+0x1e2], R147 ;  /* 0x0001e29306004986 */ /* 0x000fe2000c101524 */
[----:B------:R-:W-:-:S03]  /*1a290*/  F2FP.BF16.F32.PACK_AB R151, RZ, R151 ;  /* 0x00000097ff97723e */ /* 0x000fc600000010ff */
[----:B------:R-:W-:Y:S04]  /*1a2a0*/  @P3 STG.E.U16 desc[UR36][R4.64+0x1f0], R148 ;  /* 0x0001f09404003986 */ /* 0x000fe8000c101524 */
[----:B------:R0:W-:Y:S02]  /*1a2b0*/  @P1 STG.E.U16 desc[UR36][R4.64+0x1f2], R149 ;  /* 0x0001f29504001986 */ /* 0x0001e4000c101524 */
[----:B0-----:R-:W-:Y:S02]  /*1a2c0*/  @P5 IMAD.MOV.U32 R4, RZ, RZ, R8 ;  /* 0x000000ffff045224 */ /* 0x001fe400078e0008 */
[----:B------:R-:W-:-:S05]  /*1a2d0*/  @P5 IMAD.MOV.U32 R5, RZ, RZ, R9 ;  /* 0x000000ffff055224 */ /* 0x000fca00078e0009 */
[----:B------:R0:W-:Y:S04]  /*1a2e0*/  @P5 STG.E.U16 desc[UR36][R4.64+0x1f0], R150 ;  /* 0x0001f09604005986 */ /* 0x0001e8000c101524 */
[----:B------:R0:W-:Y:S02]  /*1a2f0*/  @P0 STG.E.U16 desc[UR36][R8.64+0x1f2], R151 ;  /* 0x0001f29708000986 */ /* 0x0001e4000c101524 */
.L_x_542:
[----:B------:R-:W-:Y:S05]  /*1a300*/  BSYNC B0 ;  /* 0x0000000000007941 */ /* 0x000fea0003800000 */
.L_x_34:
[----:B0-----:R-:W2:Y:S04]  /*1a310*/  LDL.LU R5, [R1+0x200] ;  /* 0x0002000001057983 */ /* 0x001ea80000300800 */
[----:B------:R-:W2:Y:S01]  /*1a320*/  LDL.LU R4, [R1+0x204] ;  /* 0x0002040001047983 */ /* 0x000ea20000300800 */
[----:B------:R-:W-:Y:S01]  /*1a330*/  ULDC UR4, c[0x0][0xc] ;  /* 0x0000030000047ab9 */ /* 0x000fe20000000800 */
[----:B------:R-:W-:Y:S01]  /*1a340*/  ULDC UR5, c[0x0][0x10] ;  /* 0x0000040000057ab9 */ /* 0x000fe20000000800 */
[----:B-----5:R-:W2:Y:S01]  /*1a350*/  LDC R3, c[0x0][0x14] ;  /* 0x00000500ff037b82 */ /* 0x020ea20000000800 */
[----:B------:R-:W-:Y:S01]  /*1a360*/  UIMAD.WIDE.U32 UR4, UR4, UR5, URZ ;  /* 0x00000005040472a5 */ /* 0x000fe2000f8e003f */
[----:B----4-:R-:W-:Y:S01]  /*1a370*/  PRMT R0, RZ, 0x7610, R0 ;  /* 0x00007610ff007816 */ /* 0x010fe20000000000 */
[----:B------:R-:W-:Y:S01]  /*1a380*/  UMOV UR42, 0xffffffff ;  /* 0xffffffff002a7882 */ /* 0x000fe20000000000 */
[----:B------:R-:W-:-:S03]  /*1a390*/  UMOV UR43, 0xffffffff ;  /* 0xffffffff002b7882 */ /* 0x000fc60000000000 */
[----:B--2---:R-:W-:-:S04]  /*1a3a0*/  IMAD.WIDE.U32 R4, R3, UR4, R4 ;  /* 0x0000000403047c25 */ /* 0x004fc8000f8e0004 */
[----:B------:R-:W-:Y:S01]  /*1a3b0*/  IMAD R3, R3, UR5, RZ ;  /* 0x0000000503037c24 */ /* 0x000fe2000f8e02ff */
[----:B------:R-:W-:Y:S01]  /*1a3c0*/  ULDC.64 UR4, c[0x0][0x650] ;  /* 0x0001940000047ab9 */ /* 0x000fe20000000a00 */
[----:B------:R-:W-:Y:S01]  /*1a3d0*/  IMAD.MOV.U32 R7, RZ, RZ, R4 ;  /* 0x000000ffff077224 */ /* 0x000fe200078e0004 */
[----:B------:R-:W-:Y:S02]  /*1a3e0*/  ISETP.GE.U32.AND P0, PT, R4, UR4, PT ;  /* 0x0000000404007c0c */ /* 0x000fe4000bf06070 */
[----:B------:R-:W-:-:S04]  /*1a3f0*/  IADD3 R6, R5, R3, RZ ;  /* 0x0000000305067210 */ /* 0x000fc80007ffe0ff */
[----:B------:R-:W-:Y:S01]  /*1a400*/  ISETP.GE.U32.AND.EX P0, PT, R6, UR5, PT, P0 ;  /* 0x0000000506007c0c */ /* 0x000fe2000bf06100 */
[----:B------:R0:W-:Y:S04]  /*1a410*/  STL [R1+0x200], R6 ;  /* 0x0002000601007387 */ /* 0x0001e80000100800 */
[----:B------:R0:W-:Y:S08]  /*1a420*/  STL [R1+0x204], R7 ;  /* 0x0002040701007387 */ /* 0x0001f00000100800 */
[----:B------:R-:W-:Y:S05]  /*1a430*/  @P0 BRA `(.L_x_543) ;  /* 0x0000000400880947 */ /* 0x000fea0003800000 */
[----:B------:R-:W2:Y:S01]  /*1a440*/  S2UR UR6, SR_CTAID.X ;  /* 0x00000000000679c3 */ /* 0x000ea20000002500 */
[----:B------:R-:W-:Y:S01]  /*1a450*/  ULDC.64 UR12, c[0x0][0x628] ;  /* 0x00018a00000c7ab9 */ /* 0x000fe20000000a00 */
[----:B------:R-:W-:Y:S01]  /*1a460*/  ULDC UR4, c[0x0][0x150] ;  /* 0x0000540000047ab9 */ /* 0x000fe20000000800 */
[----:B------:R-:W-:Y:S01]  /*1a470*/  ISETP.NE.U32.AND P0, PT, RZ, UR12, PT ;  /* 0x0000000cff007c0c */ /* 0x000fe2000bf05070 */
[----:B------:R-:W-:Y:S01]  /*1a480*/  ULDC UR15, c[0x0][0x630] ;  /* 0x00018c00000f7ab9 */ /* 0x000fe20000000800 */
[C---:B------:R-:W-:Y:S01]  /*1a490*/  R2UR UR16, R7.reuse ;  /* 0x00000000071072ca */ /* 0x040fe200000e0000 */
[----:B------:R-:W-:Y:S01]  /*1a4a0*/  ULDC UR19, c[0x0][0x154] ;  /* 0x0000550000137ab9 */ /* 0x000fe20000000800 */
[----:B------:R-:W-:Y:S01]  /*1a4b0*/  ISETP.NE.AND.EX P0, PT, RZ, UR13, PT, P0 ;  /* 0x0000000dff007c0c */ /* 0x000fe2000bf05300 */
[----:B------:R-:W4:Y:S01]  /*1a4c0*/  S2UR UR18, SR_CTAID.Y ;  /* 0x00000000001279c3 */ /* 0x000f220000002600 */
[----:B------:R-:W-:Y:S02]  /*1a4d0*/  R2UR UR17, R6 ;  /* 0x00000000061172ca */ /* 0x000fe400000e0000 */
[----:B------:R-:W-:-:S02]  /*1a4e0*/  R2UR UR10, R7 ;  /* 0x00000000070a72ca */ /* 0x000fc400000e0000 */
[----:B------:R-:W-:Y:S02]  /*1a4f0*/  R2UR UR11, R6 ;  /* 0x00000000060b72ca */ /* 0x000fe400000e0000 */
[----:B--2---:R-:W-:-:S05]  /*1a500*/  I2FP.F32.U32 R0, UR6 ;  /* 0x0000000600007c45 */ /* 0x004fca0008201000 */
[----:B------:R-:W-:-:S04]  /*1a510*/  FMUL R0, R0, UR4 ;  /* 0x0000000400007c20 */ /* 0x000fc80008400000 */
[----:B------:R2:W0:Y:S01]  /*1a520*/  F2I.U32.TRUNC.NTZ R3, R0 ;  /* 0x0000000000037305 */ /* 0x000422000020f000 */
[----:B----4-:R-:W-:Y:S05]  /*1a530*/  @!P0 BRA `(.L_x_544) ;  /* 0x0000000000308947 */ /* 0x010fea0003800000 */
        /* <DEDUP_REMOVED lines=12> */
.L_x_544:
[----:B------:R-:W-:Y:S01]  /*1a600*/  USHF.R.U64 UR43, UR10, UR15, UR11 ;  /* 0x0000000f0a2b7299 */ /* 0x000fe2000800120b */
[----:B--2---:R-:W-:Y:S01]  /*1a610*/  I2FP.F32.U32 R0, UR18 ;  /* 0x0000001200007c45 */ /* 0x004fe20008201000 */
[----:B------:R-:W-:Y:S02]  /*1a620*/  USHF.R.U32.HI UR4, URZ, UR15, UR11 ;  /* 0x0000000f3f047299 */ /* 0x000fe4000801160b */
[----:B------:R-:W-:Y:S02]  /*1a630*/  UIADD3 UR10, UP0, URZ, -UR43, URZ ;  /* 0x8000002b3f0a7290 */ /* 0x000fe4000ff1e03f */
[----:B------:R-:W-:Y:S01]  /*1a640*/  FMUL R0, R0, UR19 ;  /* 0x0000001300007c20 */ /* 0x000fe20008400000 */
[----:B------:R-:W-:Y:S01]  /*1a650*/  ULDC.64 UR12, c[0x0][0x620] ;  /* 0x00018800000c7ab9 */ /* 0x000fe20000000a00 */
[----:B------:R-:W-:Y:S01]  /*1a660*/  UIADD3.X UR4, URZ, ~UR4, URZ, UP0, !UPT ;  /* 0x800000043f047290 */ /* 0x000fe200087fe43f */
[----:B------:R-:W-:Y:S01]  /*1a670*/  UMOV UR8, UR16 ;  /* 0x0000001000087c82 */ /* 0x000fe20008000000 */
[----:B------:R-:W-:-:S02]  /*1a680*/  UMOV UR9, UR17 ;  /* 0x0000001100097c82 */ /* 0x000fc40008000000 */
[----:B------:R-:W-:Y:S01]  /*1a690*/  UIMAD UR4, UR4, UR12, URZ ;  /* 0x0000000c040472a4 */ /* 0x000fe2000f8e023f */
[----:B------:R-:W2:Y:S01]  /*1a6a0*/  F2I.U32.TRUNC.NTZ R0, R0 ;  /* 0x0000000000007305 */ /* 0x000ea2000020f000 */
[----:B------:R-:W-:Y:S01]  /*1a6b0*/  UIMAD.WIDE.U32 UR8, UR10, UR12, UR8 ;  /* 0x0000000c0a0872a5 */ /* 0x000fe2000f8e0008 */
[----:B0-----:R-:W-:Y:S01]  /*1a6c0*/  R2UR UR12, R3 ;  /* 0x00000000030c72ca */ /* 0x001fe200000e0000 */
[----:B------:R-:W-:Y:S01]  /*1a6d0*/  UIMAD UR10, UR10, UR13, UR4 ;  /* 0x0000000d0a0a72a4 */ /* 0x000fe2000f8e0204 */
[----:B------:R-:W-:Y:S01]  /*1a6e0*/  ULDC UR11, c[0x0][0x618] ;  /* 0x00018600000b7ab9 */ /* 0x000fe20000000800 */
[----:B------:R-:W-:Y:S02]  /*1a6f0*/  ULDC UR21, c[0x0][0x658] ;  /* 0x0001960000157ab9 */ /* 0x000fe40000000800 */
[----:B------:R-:W-:Y:S01]  /*1a700*/  UIADD3 UR9, UR9, UR10, URZ ;  /* 0x0000000a09097290 */ /* 0x000fe2000fffe03f */
[----:B------:R-:W-:Y:S01]  /*1a710*/  UMOV UR15, 0xffffffff ;  /* 0xffffffff000f7882 */ /* 0x000fe20000000000 */
[----:B------:R-:W-:Y:S01]  /*1a720*/  ULDC.64 UR4, c[0x0][0x640] ;  /* 0x0001900000047ab9 */ /* 0x000fe20000000a00 */
[----:B------:R-:W-:Y:S01]  /*1a730*/  USHF.L.U32 UR15, UR15, UR21, URZ ;  /* 0x000000150f0f7299 */ /* 0x000fe2000800063f */
[----:B------:R-:W-:Y:S01]  /*1a740*/  ISETP.NE.U32.AND P0, PT, RZ, UR4, PT ;  /* 0x00000004ff007c0c */ /* 0x000fe2000bf05070 */
[----:B------:R-:W-:-:S02]  /*1a750*/  USHF.R.U64 UR16, UR8, UR11, UR9 ;  /* 0x0000000b08107299 */ /* 0x000fc40008001209 */
[----:B------:R-:W-:Y:S01]  /*1a760*/  USHF.R.U32.HI UR8, URZ, UR11, UR9 ;  /* 0x0000000b3f087299 */ /* 0x000fe20008011609 */
[----:B--2---:R-:W-:Y:S01]  /*1a770*/  R2UR UR14, R0 ;  /* 0x00000000000e72ca */ /* 0x004fe200000e0000 */
[----:B------:R-:W-:Y:S01]  /*1a780*/  ULDC UR17, c[0x0][0x608] ;  /* 0x0001820000117ab9 */ /* 0x000fe20000000800 */
[----:B------:R-:W-:Y:S01]  /*1a790*/  ULOP3.LUT UR41, URZ, UR15, URZ, 0x33, !UPT ;  /* 0x0000000f3f297292 */ /* 0x000fe2000f8e333f */
[----:B------:R-:W-:Y:S01]  /*1a7a0*/  ISETP.NE.AND.EX P0, PT, RZ, UR5, PT, P0 ;  /* 0x00000005ff007c0c */ /* 0x000fe2000bf05300 */
[----:B------:R-:W-:Y:S02]  /*1a7b0*/  USHF.R.U64 UR15, UR16, UR17, UR8 ;  /* 0x00000011100f7299 */ /* 0x000fe40008001208 */
[----:B------:R-:W-:Y:S02]  /*1a7c0*/  USHF.R.U32.HI UR8, URZ, UR17, UR8 ;  /* 0x000000113f087299 */ /* 0x000fe40008011608 */
[----:B------:R-:W-:Y:S02]  /*1a7d0*/  UIADD3 UR12, -UR12, URZ, URZ ;  /* 0x0000003f0c0c7290 */ /* 0x000fe4000fffe13f */
[----:B------:R-:W-:Y:S01]  /*1a7e0*/  USHF.R.U64 UR17, UR15, UR21, UR8 ;  /* 0x000000150f117299 */ /* 0x000fe20008001208 */
[----:B------:R-:W-:Y:S01]  /*1a7f0*/  UMOV UR19, 0x1 ;  /* 0x0000000100137882 */ /* 0x000fe20000000000 */
[----:B------:R-:W-:Y:S01]  /*1a800*/  ULDC UR13, c[0x0][0x144] ;  /* 0x00005100000d7ab9 */ /* 0x000fe20000000800 */
[----:B------:R-:W-:Y:S01]  /*1a810*/  ULDC UR7, c[0x0][0x600] ;  /* 0x0001800000077ab9 */ /* 0x000fe20000000800 */
[----:B------:R-:W-:-:S02]  /*1a820*/  USHF.L.U32 UR24, UR19, UR21, URZ ;  /* 0x0000001513187299 */ /* 0x000fc4000800063f */
[----:B------:R-:W-:Y:S02]  /*1a830*/  USHF.R.U32.HI UR8, URZ, UR21, UR8 ;  /* 0x000000153f087299 */ /* 0x000fe40008011608 */
[----:B------:R-:W-:Y:S02]  /*1a840*/  UIMAD UR21, UR13, UR12, UR6 ;  /* 0x0000000c0d1572a4 */ /* 0x000fe4000f8e0206 */
[----:B------:R-:W-:Y:S02]  /*1a850*/  UIADD3 UR20, UR7, -0x1, URZ ;  /* 0xffffffff07147890 */ /* 0x000fe4000fffe03f */
[----:B------:R-:W-:Y:S01]  /*1a860*/  UIADD3 UR19, -UR14, URZ, URZ ;  /* 0x0000003f0e137290 */ /* 0x000fe2000fffe13f */
[----:B------:R-:W-:Y:S01]  /*1a870*/  ULDC UR25, c[0x0][0x148] ;  /* 0x0000520000197ab9 */ /* 0x000fe20000000800 */
[----:B------:R-:W-:Y:S01]  /*1a880*/  ULDC UR22, c[0x0][0x648] ;  /* 0x0001920000167ab9 */ /* 0x000fe20000000800 */
[----:B------:R-:W-:Y:S01]  /*1a890*/  ULDC UR23, c[0x0][0x638] ;  /* 0x00018e0000177ab9 */ /* 0x000fe20000000800 */
        /* <DEDUP_REMOVED lines=14> */
.L_x_545:
[----:B------:R-:W-:Y:S01]  /*1a980*/  UISETP.NE.AND UP0, UPT, UR45, URZ, UPT ;  /* 0x0000003f2d00728c */ /* 0x000fe2000bf05270 */
[----:B------:R-:W-:Y:S01]  /*1a990*/  IMAD.MOV.U32 R0, RZ, RZ, 0x1 ;  /* 0x00000001ff007424 */ /* 0x000fe200078e00ff */
[----:B------:R-:W-:Y:S02]  /*1a9a0*/  USHF.R.U64 UR4, UR6, UR22, UR8 ;  /* 0x0000001606047299 */ /* 0x000fe40008001208 */
[----:B------:R-:W-:Y:S02]  /*1a9b0*/  ULOP3.LUT UR41, UR15, UR41, URZ, 0xc0, !UPT ;  /* 0x000000290f297292 */ /* 0x000fe4000f8ec03f */
[----:B------:R-:W-:Y:S02]  /*1a9c0*/  UIADD3 UR5, -UR4, URZ, URZ ;  /* 0x0000003f04057290 */ /* 0x000fe4000fffe13f */
[----:B------:R-:W-:Y:S02]  /*1a9d0*/  UIMAD UR41, UR24, UR4, UR41 ;  /* 0x00000004182972a4 */ /* 0x000fe4000f8e0229 */
[----:B------:R-:W-:-:S02]  /*1a9e0*/  ULOP3.LUT UR16, UR16, UR20, URZ, 0xc0, !UPT ;  /* 0x0000001410107292 */ /* 0x000fc4000f8ec03f */
[----:B------:R-:W-:Y:S02]  /*1a9f0*/  @UP0 UIMAD UR21, UR25, UR19, UR18 ;  /* 0x00000013191502a4 */ /* 0x000fe4000f8e0212 */
[----:B------:R-:W-:-:S03]  /*1aa00*/  UIMAD UR4, UR5, UR23, UR17 ;  /* 0x00000017050472a4 */ /* 0x000fc6000f8e0211 */
[----:B------:R-:W-:Y:S01]  /*1aa10*/  ULDC UR5, c[0x0][0x610] ;  /* 0x0001840000057ab9 */ /* 0x000fe20000000800 */
[----:B------:R-:W-:Y:S02]  /*1aa20*/  UIMAD UR4, UR4, UR7, UR16 ;  /* 0x00000007040472a4 */ /* 0x000fe4000f8e0210 */
[----:B------:R-:W-:-:S04]  /*1aa30*/  UIMAD UR41, UR41, UR5, UR21 ;  /* 0x00000005292972a4 */ /* 0x000fc8000f8e0215 */
[----:B------:R-:W-:Y:S02]  /*1aa40*/  USEL UR42, UR4, UR41, !UP0 ;  /* 0x00000029042a7287 */ /* 0x000fe4000c000000 */
[----:B------:R-:W-:-:S12]  /*1aa50*/  USEL UR41, UR41, UR4, !UP0 ;  /* 0x0000000429297287 */ /* 0x000fd8000c000000 */
.L_x_543:
[----:B------:R-:W-:-:S13]  /*1aa60*/  LOP3.LUT P0, RZ, R0, 0xff, RZ, 0xc0, !PT ;  /* 0x000000ff00ff7812 */ /* 0x000fda000780c0ff */
[----:B------:R-:W-:Y:S05]  /*1aa70*/  @P0 BRA `(.L_x_546) ;  /* 0xfffffe6800280947 */ /* 0x000fea000383ffff */
[----:B------:R-:W-:Y:S05]  /*1aa80*/  EXIT ;  /* 0x000000000000794d */ /* 0x000fea0003800000 */
.L_x_7:
[----:B------:R-:W2:Y:S01]  /*1aa90*/  LDL R5, [R1+0x204] ;  /* 0x0002040001057983 */ /* 0x000ea20000100800 */
[----:B------:R-:W-:-:S03]  /*1aaa0*/  ULDC.64 UR4, c[0x0][0x650] ;  /* 0x0001940000047ab9 */ /* 0x000fc60000000a00 */
[----:B------:R-:W3:Y:S01]  /*1aab0*/  LDL R4, [R1+0x200] ;  /* 0x0002000001047983 */ /* 0x000ee20000100800 */
[----:B------:R-:W-:Y:S01]  /*1aac0*/  PRMT R0, RZ, 0x7610, R0 ;  /* 0x00007610ff007816 */ /* 0x000fe20000000000 */
[----:B------:R-:W-:Y:S01]  /*1aad0*/  IMAD.MOV.U32 R3, RZ, RZ, -0x1 ;  /* 0xffffffffff037424 */ /* 0x000fe200078e00ff */
[----:B------:R-:W-:Y:S01]  /*1aae0*/  MOV R2, 0xffffffff ;  /* 0xffffffff00027802 */ /* 0x000fe20000000f00 */
[----:B------:R-:W-:Y:S01]  /*1aaf0*/  IMAD.MOV.U32 R10, RZ, RZ, -0x1 ;  /* 0xffffffffff0a7424 */ /* 0x000fe200078e00ff */
[----:B--2---:R-:W-:-:S04]  /*1ab00*/  ISETP.GE.U32.AND P0, PT, R5, UR4, PT ;  /* 0x0000000405007c0c */ /* 0x004fc8000bf06070 */
[----:B---3--:R-:W-:-:S13]  /*1ab10*/  ISETP.GE.U32.AND.EX P0, PT, R4, UR5, PT, P0 ;  /* 0x0000000504007c0c */ /* 0x008fda000bf06100 */
        /* <DEDUP_REMOVED lines=21> */
.L_x_548:
[----:B------:R-:W-:Y:S01]  /*1ac70*/  USHF.R.U64 UR4, UR14, UR19, UR15 ;  /* 0x000000130e047299 */ /* 0x000fe2000800120f */
[----:B------:R-:W-:Y:S01]  /*1ac80*/  R2UR UR7, R4 ;  /* 0x00000000040772ca */ /* 0x000fe200000e0000 */
[----:B------:R-:W-:Y:S02]  /*1ac90*/  USHF.R.U32.HI UR5, URZ, UR19, UR15 ;  /* 0x000000133f057299 */ /* 0x000fe4000801160f */
[----:B------:R-:W-:Y:S01]  /*1aca0*/  UIADD3 UR13, UP0, URZ, -UR4, URZ ;  /* 0x800000043f0d7290 */ /* 0x000fe2000ff1e03f */
[----:B------:R-:W-:Y:S01]  /*1acb0*/  ULDC.64 UR14, c[0x0][0x620] ;  /* 0x00018800000e7ab9 */ /* 0x000fe20000000a00 */
[----:B------:R-:W-:Y:S02]  /*1acc0*/  UMOV UR6, UR20 ;  /* 0x0000001400067c82 */ /* 0x000fe40008000000 */
[----:B------:R-:W-:Y:S02]  /*1acd0*/  UIADD3.X UR5, URZ, ~UR5, URZ, UP0, !UPT ;  /* 0x800000053f057290 */ /* 0x000fe400087fe43f */
[----:B------:R-:W-:-:S02]  /*1ace0*/  UISETP.NE.AND UP1, UPT, UR45, URZ, UPT ;  /* 0x0000003f2d00728c */ /* 0x000fc4000bf25270 */
[----:B------:R-:W-:Y:S02]  /*1acf0*/  UIMAD UR5, UR5, UR14, URZ ;  /* 0x0000000e050572a4 */ /* 0x000fe4000f8e023f */
[----:B------:R-:W-:Y:S02]  /*1ad00*/  UIMAD.WIDE.U32 UR6, UR13, UR14, UR6 ;  /* 0x0000000e0d0672a5 */ /* 0x000fe4000f8e0006 */
[----:B------:R-:W-:Y:S01]  /*1ad10*/  UIMAD UR5, UR13, UR15, UR5 ;  /* 0x0000000f0d0572a4 */ /* 0x000fe2000f8e0205 */
[----:B------:R-:W-:Y:S02]  /*1ad20*/  ULDC UR14, c[0x0][0x608] ;  /* 0x00018200000e7ab9 */ /* 0x000fe40000000800 */
[----:B------:R-:W-:Y:S01]  /*1ad30*/  ULDC UR13, c[0x0][0x618] ;  /* 0x00018600000d7ab9 */ /* 0x000fe20000000800 */
[----:B------:R-:W-:Y:S01]  /*1ad40*/  UIADD3 UR5, UR7, UR5, URZ ;  /* 0x0000000507057290 */ /* 0x000fe2000fffe03f */
[----:B------:R-:W-:Y:S01]  /*1ad50*/  ULDC UR22, c[0x0][0x658] ;  /* 0x0001960000167ab9 */ /* 0x000fe20000000800 */
[----:B------:R-:W-:-:S02]  /*1ad60*/  @UP1 UIMAD UR8, UR11, UR12, UR10 ;  /* 0x0000000c0b0812a4 */ /* 0x000fc4000f8e020a */
[----:B------:R-:W-:Y:S02]  /*1ad70*/  USHF.R.U64 UR17, UR6, UR13, UR5 ;  /* 0x0000000d06117299 */ /* 0x000fe40008001205 */
[----:B------:R-:W-:Y:S01]  /*1ad80*/  USHF.R.U32.HI UR5, URZ, UR13, UR5 ;  /* 0x0000000d3f057299 */ /* 0x000fe20008011605 */
[----:B------:R-:W-:Y:S01]  /*1ad90*/  ULDC.64 UR6, c[0x0][0x640] ;  /* 0x0001900000067ab9 */ /* 0x000fe20000000a00 */
[----:B------:R-:W-:Y:S01]  /*1ada0*/  UMOV UR10, 0xffffffff ;  /* 0xffffffff000a7882 */ /* 0x000fe20000000000 */
[----:B------:R-:W-:Y:S01]  /*1adb0*/  ISETP.NE.U32.AND P0, PT, RZ, UR6, PT ;  /* 0x00000006ff007c0c */ /* 0x000fe2000bf05070 */
[----:B------:R-:W-:Y:S02]  /*1adc0*/  USHF.R.U64 UR18, UR17, UR14, UR5 ;  /* 0x0000000e11127299 */ /* 0x000fe40008001205 */
[----:B------:R-:W-:Y:S01]  /*1add0*/  USHF.R.U32.HI UR5, URZ, UR14, UR5 ;  /* 0x0000000e3f057299 */ /* 0x000fe20008011605 */
[----:B------:R-:W-:Y:S01]  /*1ade0*/  ISETP.NE.AND.EX P0, PT, RZ, UR7, PT, P0 ;  /* 0x00000007ff007c0c */ /* 0x000fe2000bf05300 */
[----:B------:R-:W-:-:S02]  /*1adf0*/  USHF.L.U32 UR11, UR10, UR22, URZ ;  /* 0x000000160a0b7299 */ /* 0x000fc4000800063f */
[----:B------:R-:W-:Y:S01]  /*1ae00*/  USHF.R.U64 UR19, UR18, UR22, UR5 ;  /* 0x0000001612137299 */ /* 0x000fe20008001205 */
[----:B------:R-:W-:Y:S01]  /*1ae10*/  ULDC UR20, c[0x0][0x600] ;  /* 0x0001800000147ab9 */ /* 0x000fe20000000800 */
[----:B------:R-:W-:Y:S02]  /*1ae20*/  USHF.R.U32.HI UR10, URZ, UR22, UR5 ;  /* 0x000000163f0a7299 */ /* 0x000fe40008011605 */
[----:B------:R-:W-:Y:S02]  /*1ae30*/  UIADD3 UR21, UR20, -0x1, URZ ;  /* 0xffffffff14157890 */ /* 0x000fe4000fffe03f */
[----:B------:R-:W-:Y:S01]  /*1ae40*/  ULOP3.LUT UR26, URZ, UR11, URZ, 0x33, !UPT ;  /* 0x0000000b3f1a7292 */ /* 0x000fe2000f8e333f */
        /* <DEDUP_REMOVED lines=17> */
.L_x_549:
[----:B------:R-:W-:Y:S01]  /*1af60*/  USHF.R.U64 UR6, UR5, UR23, UR10 ;  /* 0x0000001705067299 */ /* 0x000fe2000800120a */
[----:B------:R-:W-:Y:S01]  /*1af70*/  IMAD.MOV.U32 R0, RZ, RZ, 0x1 ;  /* 0x00000001ff007424 */ /* 0x000fe200078e00ff */
[----:B------:R-:W-:Y:S01]  /*1af80*/  USHF.L.U32 UR25, UR25, UR22, URZ ;  /* 0x0000001619197299 */ /* 0x000fe2000800063f */
[----:B------:R-:W-:Y:S01]  /*1af90*/  IMAD.U32 R10, RZ, RZ, UR4 ;  /* 0x00000004ff0a7e24 */ /* 0x000fe2000f8e00ff */
[----:B------:R-:W-:Y:S02]  /*1afa0*/  ULOP3.LUT UR5, UR18, UR26, URZ, 0xc0, !UPT ;  /* 0x0000001a12057292 */ /* 0x000fe4000f8ec03f */
[----:B------:R-:W-:Y:S02]  /*1afb0*/  UIADD3 UR7, -UR6, URZ, URZ ;  /* 0x0000003f06077290 */ /* 0x000fe4000fffe13f */
[----:B------:R-:W-:Y:S02]  /*1afc0*/  UIMAD UR6, UR25, UR6, UR5 ;  /* 0x00000006190672a4 */ /* 0x000fe4000f8e0205 */
[----:B------:R-:W-:-:S02]  /*1afd0*/  ULOP3.LUT UR17, UR17, UR21, URZ, 0xc0, !UPT ;  /* 0x0000001511117292 */ /* 0x000fc4000f8ec03f */
[----:B------:R-:W-:Y:S02]  /*1afe0*/  UIMAD UR5, UR7, UR24, UR19 ;  /* 0x00000018070572a4 */ /* 0x000fe4000f8e0213 */
[----:B------:R-:W-:Y:S01]  /*1aff0*/  UISETP.NE.AND UP0, UPT, UR45, URZ, UPT ;  /* 0x0000003f2d00728c */ /* 0x000fe2000bf05270 */
[----:B------:R-:W-:Y:S01]  /*1b000*/  ULDC UR7, c[0x0][0x610] ;  /* 0x0001840000077ab9 */ /* 0x000fe20000000800 */
[----:B------:R-:W-:Y:S02]  /*1b010*/  UIMAD UR5, UR5, UR20, UR17 ;  /* 0x00000014050572a4 */ /* 0x000fe4000f8e0211 */
[----:B------:R-:W-:-:S04]  /*1b020*/  UIMAD UR8, UR6, UR7, UR8 ;  /* 0x00000007060872a4 */ /* 0x000fc8000f8e0208 */
[----:B------:R-:W-:Y:S02]  /*1b030*/  USEL UR6, UR5, UR8, !UP0 ;  /* 0x0000000805067287 */ /* 0x000fe4000c000000 */
[----:B------:R-:W-:-:S04]  /*1b040*/  USEL UR8, UR8, UR5, !UP0 ;  /* 0x0000000508087287 */ /* 0x000fc8000c000000 */
[----:B------:R-:W-:Y:S02]  /*1b050*/  MOV R2, UR6 ;  /* 0x0000000600027c02 */ /* 0x000fe40008000f00 */
[----:B------:R-:W-:-:S07]  /*1b060*/  IMAD.U32 R3, RZ, RZ, UR8 ;  /* 0x00000008ff037e24 */ /* 0x000fce000f8e00ff */
.L_x_547:
[----:B------:R-:W-:-:S08]  /*1b070*/  NOP ;  /* 0x0000000000007918 */ /* 0x000fd00000000000 */
[----:B0-----:R-:W0:-:S00]  /*1b080*/  USETMAXREG.DEALLOC.CTAPOOL 0x18 ;  /* 0x00000018000079c8 */ /* 0x001e0000080e0500 */
[----:B------:R-:W-:-:S13]  /*1b090*/  ISETP.NE.AND P0, PT, RZ, UR9, PT ;  /* 0x00000009ff007c0c */ /* 0x000fda000bf05270 */
[----:B------:R-:W-:Y:S05]  /*1b0a0*/  @P0 EXIT ;  /* 0x000000000000094d */ /* 0x000fea0003800000 */
[----:B0-----:R-:W-:Y:S01]  /*1b0b0*/  LOP3.LUT P0, RZ, R0, 0xff, RZ, 0xc0, !PT ;  /* 0x000000ff00ff7812 */ /* 0x001fe2000780c0ff */
[----:B------:R-:W-:Y:S02]  /*1b0c0*/  IMAD.MOV.U32 R7, RZ, RZ, 0x1 ;  /* 0x00000001ff077424 */ /* 0x000fe400078e00ff */
[----:B------:R-:W-:-:S10]  /*1b0d0*/  IMAD.MOV.U32 R6, RZ, RZ, RZ ;  /* 0x000000ffff067224 */ /* 0x000fd400078e00ff */
[----:B------:R-:W-:Y:S05]  /*1b0e0*/  @!P0 BRA `(.L_x_550) ;  /* 0x0000000c00748947 */ /* 0x000fea0003800000 */
[----:B------:R-:W0:Y:S01]  /*1b0f0*/  S2UR UR14, SR_CgaCtaId ;  /* 0x00000000000e79c3 */ /* 0x000e220000008800 */
[----:B------:R-:W-:Y:S01]  /*1b100*/  ULDC UR4, c[0x0][0x28c] ;  /* 0x0000a30000047ab9 */ /* 0x000fe20000000800 */
[----:B------:R-:W-:Y:S01]  /*1b110*/  ULDC UR8, c[0x0][0x658] ;  /* 0x0001960000087ab9 */ /* 0x000fe20000000800 */
[----:B------:R-:W-:Y:S01]  /*1b120*/  UIADD3 UR9, UR4, 0x3f, URZ ;  /* 0x0000003f04097890 */ /* 0x000fe2000fffe03f */
[----:B------:R-:W-:Y:S01]  /*1b130*/  BSSY B0, `(.L_x_550) ;  /* 0x00000d8000007945 */ /* 0x000fe20003800000 */
[----:B------:R-:W-:Y:S01]  /*1b140*/  UMOV UR7, 0xffffffff ;  /* 0xffffffff00077882 */ /* 0x000fe20000000000 */
[----:B------:R-:W-:Y:S01]  /*1b150*/  ULDC UR6, c[0x0][0xc] ;  /* 0x0000030000067ab9 */ /* 0x000fe20000000800 */
[----:B------:R-:W-:Y:S01]  /*1b160*/  USHF.L.U32 UR11, UR7, UR8, URZ ;  /* 0x00000008070b7299 */ /* 0x000fe2000800063f */
[----:B------:R-:W-:Y:S01]  /*1b170*/  MOV R9, 0x1 ;  /* 0x0000000100097802 */ /* 0x000fe20000000f00 */
[----:B------:R-:W-:Y:S01]  /*1b180*/  USHF.R.S32.HI UR10, URZ, 0x1f, UR9 ;  /* 0x0000001f3f0a7899 */ /* 0x000fe20008011409 */
[----:B------:R-:W-:Y:S01]  /*1b190*/  IMAD.MOV.U32 R7, RZ, RZ, 0x1 ;  /* 0x00000001ff077424 */ /* 0x000fe200078e00ff */
[----:B------:R-:W-:Y:S01]  /*1b1a0*/  ULDC UR5, c[0x0][0x600] ;  /* 0x0001800000057ab9 */ /* 0x000fe20000000800 */
[----:B------:R-:W-:Y:S01]  /*1b1b0*/  ULDC UR7, c[0x0][0x10] ;  /* 0x0000040000077ab9 */ /* 0x000fe20000000800 */
[----:B------:R-:W-:Y:S01]  /*1b1c0*/  UMOV UR12, 0x1 ;  /* 0x00000001000c7882 */ /* 0x000fe20000000000 */
[----:B------:R-:W-:Y:S01]  /*1b1d0*/  UIADD3 UR4, UR5, -0x1, URZ ;  /* 0xffffffff05047890 */ /* 0x000fe2000fffe03f */
[----:B------:R-:W-:Y:S01]  /*1b1e0*/  IMAD.MOV.U32 R6, RZ, RZ, RZ ;  /* 0x000000ffff067224 */ /* 0x000fe200078e00ff */
[----:B------:R-:W-:-:S02]  /*1b1f0*/  UIMAD.WIDE.U32 UR6, UR6, UR7, URZ ;  /* 0x00000007060672a5 */ /* 0x000fc4000f8e003f */
[----:B------:R-:W-:Y:S02]  /*1b200*/  USHF.L.U32 UR5, UR12, UR8, URZ ;  /* 0x000000080c057299 */ /* 0x000fe4000800063f */
[----:B------:R-:W-:Y:S01]  /*1b210*/  ULEA.HI UR10, UR10, UR9, URZ, 0x6 ;  /* 0x000000090a0a7291 */ /* 0x000fe2000f8f303f */
[----:B------:R-:W-:Y:S01]  /*1b220*/  ULDC UR8, c[0x0][0x14] ;  /* 0x0000050000087ab9 */ /* 0x000fe20000000800 */
[----:B------:R-:W-:Y:S01]  /*1b230*/  ULOP3.LUT UR26, UR40, 0x2, URZ, 0xfc, !UPT ;  /* 0x00000002281a7892 */ /* 0x000fe2000f8efc3f */
[----:B0-----:R-:W-:Y:S01]  /*1b240*/  IMAD.U32 R0, RZ, RZ, UR14 ;  /* 0x0000000eff007e24 */ /* 0x001fe2000f8e00ff */
[----:B------:R-:W-:Y:S02]  /*1b250*/  UIMAD UR13, UR7, UR8, URZ ;  /* 0x00000008070d72a4 */ /* 0x000fe4000f8e023f */
[----:B------:R-:W-:Y:S02]  /*1b260*/  UIMAD.WIDE.U32 UR22, UR6, UR8, URZ ;  /* 0x00000008061672a5 */ /* 0x000fe4000f8e003f */
[----:B------:R-:W-:-:S02]  /*1b270*/  USHF.R.S32.HI UR7, URZ, 0x6, UR10 ;  /* 0x000000063f077899 */ /* 0x000fc4000801140a */
[----:B------:R-:W-:Y:S02]  /*1b280*/  ULOP3.LUT UR6, URZ, UR11, URZ, 0x33, !UPT ;  /* 0x0000000b3f067292 */ /* 0x000fe4000f8e333f */
[----:B------:R-:W-:Y:S02]  /*1b290*/  UIADD3 UR13, UR23, UR13, URZ ;  /* 0x0000000d170d7290 */ /* 0x000fe4000fffe03f */
[----:B------:R-:W-:Y:S01]  /*1b2a0*/  UIADD3 UR27, UR7, 0x1, URZ ;  /* 0x00000001071b7890 */ /* 0x000fe2000fffe03f */
[----:B------:R-:W-:-:S11]  /*1b2b0*/  ULDC.64 UR24, c[0x0][0x198] ;  /* 0x0000660000187ab9 */ /* 0x000fd60000000a00 */
.L_x_561:
[----:B------:R-:W-:-:S03]  /*1b2c0*/  UMOV UR8, 0xffffffff ;  /* 0xffffffff00087882 */ /* 0x000fc60000000000 */
[----:B------:R-:W-:Y:S05]  /*1b2d0*/  BRA.DIV UR8, `(.L_x_551) ;  /* 0x0000000e08c07947 */ /* 0x000fea000b800000 */
[----:B------:R-:W-:-:S13]  /*1b2e0*/  ELECT P6, URZ, PT ;  /* 0x00000000003f782f */ /* 0x000fda00038c0000 */
.L_x_571:
[----:B------:R-:W0:Y:S01]  /*1b2f0*/  LDC R4, c[0x0][0x28c] ;  /* 0x0000a300ff047b82 */ /* 0x000e220000000800 */
[----:B------:R-:W-:Y:S01]  /*1b300*/  BSSY B1, `(.L_x_552) ;  /* 0x000003d000017945 */ /* 0x000fe20003800000 */
[----:B0-----:R-:W-:-:S13]  /*1b310*/  ISETP.LT.OR P6, PT, R4, 0x1, !P6 ;  /* 0x000000010400780c */ /* 0x001fda00077c1670 */
[----:B------:R-:W-:Y:S05]  /*1b320*/  @P6 BRA `(.L_x_553) ;  /* 0x0000000000e86947 */ /* 0x000fea0003800000 */
[----:B------:R-:W-:Y:S01]  /*1b330*/  LEA R3, R3, R0, 0x1 ;  /* 0x0000000003037211 */ /* 0x000fe200078e08ff */
[----:B------:R-:W-:Y:S01]  /*1b340*/  IMAD.SHL.U32 R2, R2, 0x100, RZ ;  /* 0x0000010002027824 */ /* 0x000fe200078e00ff */
[----:B------:R-:W-:Y:S01]  /*1b350*/  MOV R14, UR27 ;  /* 0x0000001b000e7c02 */ /* 0x000fe20008000f00 */
[----:B------:R-:W-:Y:S02]  /*1b360*/  IMAD.MOV.U32 R12, RZ, RZ, RZ ;  /* 0x000000ffff0c7224 */ /* 0x000fe400078e00ff */
[----:B------:R-:W-:Y:S02]  /*1b370*/  IMAD.SHL.U32 R3, R3, 0x80, RZ ;  /* 0x0000008003037824 */ /* 0x000fe400078e00ff */
[----:B------:R-:W-:Y:S02]  /*1b380*/  IMAD.MOV.U32 R4, RZ, RZ, R7 ;  /* 0x000000ffff047224 */ /* 0x000fe400078e0007 */
[----:B------:R-:W-:-:S07]  /*1b390*/  IMAD.MOV.U32 R5, RZ, RZ, R6 ;  /* 0x000000ffff057224 */ /* 0x000fce00078e0006 */
.L_x_556:
[----:B------:R-:W0:Y:S01]  /*1b3a0*/  S2UR UR8, SR_CgaCtaId ;  /* 0x00000000000879c3 */ /* 0x000e220000008800 */
[----:B------:R-:W1:Y:S01]  /*1b3b0*/  S2R R13, SR_TID.X ;  /* 0x00000000000d7919 */ /* 0x000e620000002100 */
[----:B------:R-:W-:Y:S01]  /*1b3c0*/  MOV R11, 0x400 ;  /* 0x00000400000b7802 */ /* 0x000fe20000000f00 */
[----:B0-----:R-:W-:-:S05]  /*1b3d0*/  IMAD.U32 R0, RZ, RZ, UR8 ;  /* 0x00000008ff007e24 */ /* 0x001fca000f8e00ff */
[----:B------:R-:W-:Y:S02]  /*1b3e0*/  LEA R16, R0, R11, 0x18 ;  /* 0x0000000b00107211 */ /* 0x000fe400078ec0ff */
[----:B------:R-:W-:Y:S02]  /*1b3f0*/  SHF.L.U32 R11, R4, 0x1f, RZ ;  /* 0x0000001f040b7819 */ /* 0x000fe400000006ff */
[----:B------:R-:W-:Y:S02]  /*1b400*/  LEA R8, R5, R16, 0x3 ;  /* 0x0000001005087211 */ /* 0x000fe400078e18ff */
[----:B-1----:R-:W-:Y:S02]  /*1b410*/  LOP3.LUT P1, RZ, R13, 0x7f, RZ, 0xc0, !PT ;  /* 0x0000007f0dff7812 */ /* 0x002fe4000782c0ff */
[----:B------:R-:W0:Y:S11]  /*1b420*/  SYNCS.PHASECHK.TRANS64.TRYWAIT P0, [R8+URZ+0x18], R11 ;  /* 0x0000180b080075a7 */ /* 0x000e36000800017f */
[----:B------:R-:W1:Y:S01]  /*1b430*/  @!P1 LDC R13, c[0x0][0x500] ;  /* 0x00014000ff0d9b82 */ /* 0x000e620000000800 */
[----:B0-----:R-:W-:Y:S05]  /*1b440*/  @!P0 BRA `(.L_x_554) ;  /* 0x0000000c00848947 */ /* 0x001fea0003800000 */
.L_x_572:
[----:B------:R-:W-:Y:S01]  /*1b450*/  UPRMT UR8, UR26, 0x9910, URZ ;  /* 0x000099101a087896 */ /* 0x000fe2000800003f */
[----:B-1----:R1:W-:Y:S03]  /*1b460*/  @!P1 SYNCS.ARRIVE.TRANS64 RZ, [R8+URZ], R13 ;  /* 0x0000000d08ff99a7 */ /* 0x0023e6000800003f */
[----:B------:R-:W-:-:S06]  /*1b470*/  UISETP.NE.AND UP0, UPT, UR8, 0x2, UPT ;  /* 0x000000020800788c */ /* 0x000fcc000bf05270 */
[----:B------:R-:W-:-:S13]  /*1b480*/  PLOP3.LUT P0, PT, PT, PT, UP0, 0x80, 0x0 ;  /* 0x000000000000781c */ /* 0x000fda0003f0f008 */
[----:B-1----:R-:W-:Y:S05]  /*1b490*/  @P0 BRA `(.L_x_555) ;  /* 0x0000000000040947 */ /* 0x002fea0003800000 */
[----:B------:R-:W-:Y:S01]  /*1b4a0*/  BPT.TRAP 0x1 ;  /* 0x000000040000795c */ /* 0x000fe20000300000 */
.L_x_555:
[----:B0-----:R-:W-:Y:S01]  /*1b4b0*/  IMAD R11, R5, 0x2, R0 ;  /* 0x00000002050b7824 */ /* 0x001fe200078e0200 */
[----:B------:R-:W-:Y:S01]  /*1b4c0*/  R2UR UR19, R3 ;  /* 0x00000000031372ca */ /* 0x000fe200000e0000 */
[----:B------:R-:W-:Y:S01]  /*1b4d0*/  VIADD R14, R14, 0xffffffff ;  /* 0xffffffff0e0e7836 */ /* 0x000fe20000000000 */
[----:B------:R-:W-:Y:S01]  /*1b4e0*/  R2UR UR9, R8 ;  /* 0x00000000080972ca */ /* 0x000fe200000e0000 */
[----:B------:R-:W-:Y:S01]  /*1b4f0*/  IMAD.SHL.U32 R11, R11, 0x2000, RZ ;  /* 0x000020000b0b7824 */ /* 0x000fe200078e00ff */
[----:B------:R-:W-:Y:S01]  /*1b500*/  UIADD3 UR14, UP0, UR24, 0xf0, URZ ;  /* 0x000000f0180e7890 */ /* 0x000fe2000ff1e03f */
[----:B------:R-:W-:Y:S01]  /*1b510*/  R2UR UR10, R12 ;  /* 0x000000000c0a72ca */ /* 0x000fe200000e0000 */
[----:B------:R-:W-:Y:S01]  /*1b520*/  UIADD3 UR28, UP1, UR24, 0x1f0, URZ ;  /* 0x000001f0181c7890 */ /* 0x000fe2000ff3e03f */
[----:B------:R-:W-:Y:S01]  /*1b530*/  IMAD R11, R11, 0x2, R16 ;  /* 0x000000020b0b7824 */ /* 0x000fe200078e0210 */
[C---:B------:R-:W-:Y:S01]  /*1b540*/  LEA R16, R5.reuse, R16, 0xf ;  /* 0x0000001005107211 */ /* 0x040fe200078e78ff */
[----:B------:R-:W-:Y:S01]  /*1b550*/  UIADD3.X UR15, URZ, UR25, URZ, UP0, !UPT ;  /* 0x000000193f0f7290 */ /* 0x000fe200087fe43f */
[----:B------:R-:W-:Y:S01]  /*1b560*/  R2UR UR12, R10 ;  /* 0x000000000a0c72ca */ /* 0x000fe200000e0000 */
[----:B------:R-:W-:Y:S01]  /*1b570*/  VIADD R5, R5, 0x1 ;  /* 0x0000000105057836 */ /* 0x000fe20000000000 */
[----:B------:R-:W-:Y:S01]  /*1b580*/  R2UR UR8, R11 ;  /* 0x000000000b0872ca */ /* 0x000fe200000e0000 */
[----:B------:R-:W-:Y:S01]  /*1b590*/  UIADD3.X UR29, URZ, UR25, URZ, UP1, !UPT ;  /* 0x000000193f1d7290 */ /* 0x000fe20008ffe43f */
[----:B------:R-:W-:Y:S01]  /*1b5a0*/  R2UR UR11, R16 ;  /* 0x00000000100b72ca */ /* 0x000fe200000e0000 */
[----:B------:R-:W-:Y:S01]  /*1b5b0*/  UMOV UR21, 0x30000 ;  /* 0x0003000000157882 */ /* 0x000fe20000000000 */
[----:B------:R-:W-:Y:S01]  /*1b5c0*/  R2UR UR20, R2 ;  /* 0x00000000021472ca */ /* 0x000fe200000e0000 */
[----:B------:R-:W-:Y:S01]  /*1b5d0*/  UMOV UR16, 0x0 ;  /* 0x0000000000107882 */ /* 0x000fe20000000000 */
[----:B------:R-:W-:Y:S01]  /*1b5e0*/  ISETP.GT.AND P1, PT, R14, 0x1, PT ;  /* 0x000000010e00780c */ /* 0x000fe20003f24270 */
[----:B------:R-:W-:Y:S01]  /*1b5f0*/  UMOV UR17, 0x10000000 ;  /* 0x1000000000117882 */ /* 0x000fe20000000000 */
[----:B------:R-:W-:Y:S01]  /*1b600*/  ISETP.NE.AND P0, PT, R5, 0x3, PT ;  /* 0x000000030500780c */ /* 0x000fe20003f05270 */
[----:B------:R-:W-:-:S03]  /*1b610*/  VIADD R12, R12, 0x40 ;  /* 0x000000400c0c7836 */ /* 0x000fc60000000000 */
[----:B------:R-:W-:Y:S01]  /*1b620*/  SEL R11, RZ, 0x1, P0 ;  /* 0x00000001ff0b7807 */ /* 0x000fe20000000000 */
[----:B------:R-:W-:Y:S01]  /*1b630*/  UIADD3 UR8, UR8, 0x100, URZ ;  /* 0x0000010008087890 */ /* 0x000fe2000fffe03f */
[----:B------:R-:W-:Y:S01]  /*1b640*/  SEL R5, R5, RZ, P0 ;  /* 0x000000ff05057207 */ /* 0x000fe20000000000 */
[----:B------:R-:W-:Y:S01]  /*1b650*/  UIADD3 UR18, UR11, 0x18100, URZ ;  /* 0x000181000b127890 */ /* 0x000fe2000fffe03f */
[----:B------:R-:W-:Y:S02]  /*1b660*/  LOP3.LUT R4, R4, R11, RZ, 0x3c, !PT ;  /* 0x0000000b04047212 */ /* 0x000fe400078e3cff */
[----:B------:R-:W-:-:S04]  /*1b670*/  UMOV UR11, UR19 ;  /* 0x00000013000b7c82 */ /* 0x000fc80008000000 */
[----:B------:R0:W-:Y:S02]  /*1b680*/  UTMALDG.3D.MULTICAST [UR8], [UR14], UR21, desc[UR16] ;  /* 0x000010080e0073b4 */ /* 0x0001e40008011815 */
[----:B0-----:R-:W-:Y:S01]  /*1b690*/  UMOV UR8, UR18 ;  /* 0x0000001200087c82 */ /* 0x001fe20008000000 */
[----:B------:R-:W-:Y:S02]  /*1b6a0*/  UMOV UR11, UR20 ;  /* 0x00000014000b7c82 */ /* 0x000fe40008000000 */
[----:B------:R0:W-:Y:S02]  /*1b6b0*/  UTMALDG.3D [UR8], [UR28], desc[UR16] ;  /* 0x000010081c0075b4 */ /* 0x0001e40008011000 */
[----:B0-----:R-:W-:Y:S05]  /*1b6c0*/  @P1 BRA `(.L_x_556) ;  /* 0xfffffffc00341947 */ /* 0x001fea000383ffff */
.L_x_553:
[----:B------:R-:W-:Y:S05]  /*1b6d0*/  BSYNC B1 ;  /* 0x0000000000017941 */ /* 0x000fea0003800000 */
.L_x_552:
[----:B------:R-:W2:Y:S01]  /*1b6e0*/  LDL.LU R15, [R1+0x200] ;  /* 0x00020000010f7983 */ /* 0x000ea20000300800 */
[----:B------:R-:W-:Y:S02]  /*1b6f0*/  LOP3.LUT P0, RZ, R9, 0xff, RZ, 0xc0, !PT ;  /* 0x000000ff09ff7812 */ /* 0x000fe4000780c0ff */
[----:B------:R-:W-:Y:S01]  /*1b700*/  IADD3 R5, R6, UR7, RZ ;  /* 0x0000000706057c10 */ /* 0x000fe2000fffe0ff */
[----:B------:R-:W3:Y:S01]  /*1b710*/  LDL.LU R13, [R1+0x204] ;  /* 0x00020400010d7983 */ /* 0x000ee20000300800 */
[----:B------:R-:W-:Y:S01]  /*1b720*/  IMAD.U32 R2, RZ, RZ, UR7 ;  /* 0x00000007ff027e24 */ /* 0x000fe2000f8e00ff */
[----:B------:R-:W-:Y:S01]  /*1b730*/  ULDC.64 UR8, c[0x0][0x650] ;  /* 0x0001940000087ab9 */ /* 0x000fe20000000a00 */
[----:B------:R-:W-:Y:S01]  /*1b740*/  UISETP.GE.U32.AND UP0, UPT, UR7, 0x3, UPT ;  /* 0x000000030700788c */ /* 0x000fe2000bf06070 */
[----:B------:R-:W-:Y:S01]  /*1b750*/  BSSY B1, `(.L_x_557) ;  /* 0x0000073000017945 */ /* 0x000fe20003800000 */
[----:B------:R-:W-:Y:S02]  /*1b760*/  MOV R10, 0xffffffff ;  /* 0xffffffff000a7802 */ /* 0x000fe40000000f00 */
[----:B------:R-:W-:-:S02]  /*1b770*/  PRMT R9, RZ, 0x7610, R9 ;  /* 0x00007610ff097816 */ /* 0x000fc40000000009 */
[----:B------:R-:W-:Y:S01]  /*1b780*/  PLOP3.LUT P1, PT, PT, PT, UP0, 0x80, 0x0 ;  /* 0x000000000000781c */ /* 0x000fe20003f2f008 */
[----:B------:R-:W0:Y:S01]  /*1b790*/  @P0 S2R R0, SR_CgaCtaId ;  /* 0x0000000000000919 */ /* 0x000e220000008800 */
[----:B------:R-:W-:-:S04]  /*1b7a0*/  @P0 MOV R3, 0x400 ;  /* 0x0000040000030802 */ /* 0x000fc80000000f00 */
[----:B0-----:R-:W-:-:S04]  /*1b7b0*/  @P0 LEA R3, R0, R3, 0x18 ;  /* 0x0000000300030211 */ /* 0x001fc800078ec0ff */
[----:B------:R0:W-:Y:S01]  /*1b7c0*/  @P0 SYNCS.ARRIVE.TRANS64.A1T0 RZ, [R3+URZ+0x48], RZ ;  /* 0x000048ff03ff09a7 */ /* 0x0001e2000810003f */
[----:B------:R-:W-:-:S04]  /*1b7d0*/  ISETP.GT.U32.AND P0, PT, R5, 0x2, PT ;  /* 0x000000020500780c */ /* 0x000fc80003f04070 */
[----:B------:R-:W-:Y:S01]  /*1b7e0*/  ISETP.LT.U32.AND P0, PT, R2, 0x3, P0 ;  /* 0x000000030200780c */ /* 0x000fe20000701070 */
[----:B0-----:R-:W-:-:S03]  /*1b7f0*/  IMAD.WIDE.U32 R2, R5, -0x55555555, RZ ;  /* 0xaaaaaaab05027825 */ /* 0x001fc600078e00ff */
[----:B------:R-:W-:Y:S02]  /*1b800*/  SEL R2, RZ, 0x1, !P0 ;  /* 0x00000001ff027807 */ /* 0x000fe40004000000 */
[----:B------:R-:W-:Y:S01]  /*1b810*/  SHF.R.U32.HI R4, RZ, 0x1, R3 ;  /* 0x00000001ff047819 */ /* 0x000fe20000011603 */
[----:B------:R-:W-:Y:S01]  /*1b820*/  IMAD.MOV.U32 R3, RZ, RZ, -0x1 ;  /* 0xffffffffff037424 */ /* 0x000fe200078e00ff */
[----:B------:R-:W-:Y:S01]  /*1b830*/  LOP3.LUT R7, R7, R2, RZ, 0x3c, !PT ;  /* 0x0000000207077212 */ /* 0x000fe200078e3cff */
[----:B------:R-:W-:Y:S02]  /*1b840*/  IMAD.MOV.U32 R2, RZ, RZ, -0x1 ;  /* 0xffffffffff027424 */ /* 0x000fe400078e00ff */
[----:B------:R-:W-:Y:S01]  /*1b850*/  IMAD R6, R4, -0x3, R5 ;  /* 0xfffffffd04067824 */ /* 0x000fe200078e0205 */
[--C-:B------:R-:W-:Y:S02]  /*1b860*/  @P1 LOP3.LUT R7, R7, 0x1, R4.reuse, 0x78, !PT ;  /* 0x0000000107071812 */ /* 0x100fe400078e7804 */
[----:B------:R-:W-:-:S02]  /*1b870*/  PRMT R4, RZ, 0x7610, R4 ;  /* 0x00007610ff047816 */ /* 0x000fc40000000004 */
[----:B---3--:R-:W-:-:S04]  /*1b880*/  IADD3 R13, P0, R13, UR22, RZ ;  /* 0x000000160d0d7c10 */ /* 0x008fc8000ff1e0ff */
[----:B--2---:R-:W-:Y:S01]  /*1b890*/  IADD3.X R15, R15, UR13, RZ, P0, !PT ;  /* 0x0000000d0f0f7c10 */ /* 0x004fe200087fe4ff */
[----:B------:R0:W-:Y:S01]  /*1b8a0*/  STL [R1+0x204], R13 ;  /* 0x0002040d01007387 */ /* 0x0001e20000100800 */
[----:B------:R-:W-:-:S03]  /*1b8b0*/  ISETP.GE.U32.AND P0, PT, R13, UR8, PT ;  /* 0x000000080d007c0c */ /* 0x000fc6000bf06070 */
[----:B------:R0:W-:Y:S01]  /*1b8c0*/  STL [R1+0x200], R15 ;  /* 0x0002000f01007387 */ /* 0x0001e20000100800 */
[----:B------:R-:W-:-:S13]  /*1b8d0*/  ISETP.GE.U32.AND.EX P0, PT, R15, UR9, PT, P0 ;  /* 0x000000090f007c0c */ /* 0x000fda000bf06100 */
[----:B0-----:R-:W-:Y:S05]  /*1b8e0*/  @P0 BRA `(.L_x_558) ;  /* 0x0000000400640947 */ /* 0x001fea0003800000 */
[----:B------:R-:W0:Y:S01]  /*1b8f0*/  S2R R8, SR_CTAID.X ;  /* 0x0000000000087919 */ /* 0x000e220000002500 */
[----:B------:R-:W-:Y:S01]  /*1b900*/  ULDC UR8, c[0x0][0x150] ;  /* 0x0000540000087ab9 */ /* 0x000fe20000000800 */
[----:B------:R-:W1:Y:S01]  /*1b910*/  LDC R3, c[0x0][0x144] ;  /* 0x00005100ff037b82 */ /* 0x000e620000000800 */
[----:B------:R-:W-:Y:S01]  /*1b920*/  UISETP.NE.AND UP0, UPT, UR45, URZ, UPT ;  /* 0x0000003f2d00728c */ /* 0x000fe2000bf05270 */
[----:B------:R-:W2:Y:S01]  /*1b930*/  S2R R5, SR_CTAID.Y ;  /* 0x0000000000057919 */ /* 0x000ea20000002600 */
[----:B------:R-:W-:-:S04]  /*1b940*/  ULDC UR11, c[0x0][0x630] ;  /* 0x00018c00000b7ab9 */ /* 0x000fc80000000800 */
[----:B------:R-:W-:Y:S01]  /*1b950*/  PLOP3.LUT P0, PT, PT, PT, UP0, 0x80, 0x0 ;  /* 0x000000000000781c */ /* 0x000fe20003f0f008 */
[----:B------:R-:W3:Y:S01]  /*1b960*/  LDC R12, c[0x0][0x148] ;  /* 0x00005200ff0c7b82 */ /* 0x000ee20000000800 */
[----:B0-----:R-:W-:Y:S02]  /*1b970*/  I2FP.F32.U32 R2, R8 ;  /* 0x0000000800027245 */ /* 0x001fe40000201000 */
[----:B--2---:R-:W-:-:S03]  /*1b980*/  I2FP.F32.U32 R4, R5 ;  /* 0x0000000500047245 */ /* 0x004fc60000201000 */
[----:B------:R-:W-:Y:S01]  /*1b990*/  FMUL R2, R2, UR8 ;  /* 0x0000000802027c20 */ /* 0x000fe20008400000 */
[----:B------:R-:W-:Y:S02]  /*1b9a0*/  ULDC UR8, c[0x0][0x154] ;  /* 0x0000550000087ab9 */ /* 0x000fe40000000800 */
[----:B------:R-:W-:Y:S01]  /*1b9b0*/  FMUL R10, R4, UR8 ;  /* 0x00000008040a7c20 */ /* 0x000fe20008400000 */
[----:B------:R-:W-:Y:S02]  /*1b9c0*/  ULDC.64 UR8, c[0x0][0x628] ;  /* 0x00018a0000087ab9 */ /* 0x000fe40000000a00 */
[----:B------:R-:W0:Y:S08]  /*1b9d0*/  F2I.U32.TRUNC.NTZ R2, R2 ;  /* 0x0000000200027305 */ /* 0x000e30000020f000 */
[----:B------:R-:W2:Y:S01]  /*1b9e0*/  F2I.U32.TRUNC.NTZ R10, R10 ;  /* 0x0000000a000a7305 */ /* 0x000ea2000020f000 */
[----:B0-----:R-:W-:-:S02]  /*1b9f0*/  IMAD.MOV R4, RZ, RZ, -R2 ;  /* 0x000000ffff047224 */ /* 0x001fc400078e0a02 */
[----:B------:R-:W-:Y:S02]  /*1ba00*/  IMAD.MOV.U32 R2, RZ, RZ, R13 ;  /* 0x000000ffff027224 */ /* 0x000fe400078e000d */
[----:B-1----:R-:W-:Y:S02]  /*1ba10*/  IMAD R8, R3, R4, R8 ;  /* 0x0000000403087224 */ /* 0x002fe400078e0208 */
[----:B--2---:R-:W-:-:S04]  /*1ba20*/  IMAD.MOV R3, RZ, RZ, -R10 ;  /* 0x000000ffff037224 */ /* 0x004fc800078e0a0a */
[----:B---3--:R-:W-:Y:S01]  /*1ba30*/  @P0 IMAD R8, R12, R3, R5 ;  /* 0x000000030c080224 */ /* 0x008fe200078e0205 */
[----:B------:R-:W-:Y:S02]  /*1ba40*/  ISETP.NE.U32.AND P0, PT, RZ, UR8, PT ;  /* 0x00000008ff007c0c */ /* 0x000fe4000bf05070 */
[----:B------:R-:W-:Y:S02]  /*1ba50*/  MOV R3, R15 ;  /* 0x0000000f00037202 */ /* 0x000fe40000000f00 */
[----:B------:R-:W-:-:S13]  /*1ba60*/  ISETP.NE.AND.EX P0, PT, RZ, UR9, PT, P0 ;  /* 0x00000009ff007c0c */ /* 0x000fda000bf05300 */
[----:B------:R-:W-:Y:S05]  /*1ba70*/  @!P0 BRA `(.L_x_559) ;  /* 0x0000000000288947 */ /* 0x000fea0003800000 */
[----:B------:R-:W-:Y:S02]  /*1ba80*/  ULDC UR10, c[0x0][0x634] ;  /* 0x00018d00000a7ab9 */ /* 0x000fe40000000800 */
[----:B------:R-:W-:-:S05]  /*1ba90*/  IADD3 R3, P0, R13, UR10, RZ ;  /* 0x0000000a0d037c10 */ /* 0x000fca000ff1e0ff */
[----:B------:R-:W-:-:S04]  /*1baa0*/  IMAD.X R11, RZ, RZ, R15, P0 ;  /* 0x000000ffff0b7224 */ /* 0x000fc800000e060f */
[----:B------:R-:W-:-:S04]  /*1bab0*/  IMAD.WIDE.U32 R4, R11, UR8, RZ ;  /* 0x000000080b047c25 */ /* 0x000fc8000f8e00ff */
[----:B------:R-:W-:-:S04]  /*1bac0*/  IMAD.WIDE.U32 R4, P0, R3, UR9, R4 ;  /* 0x0000000903047c25 */ /* 0x000fc8000f800004 */
[----:B------:R-:W-:-:S04]  /*1bad0*/  IMAD.WIDE.U32 R2, R3, UR8, RZ ;  /* 0x0000000803027c25 */ /* 0x000fc8000f8e00ff */
[----:B------:R-:W-:Y:S01]  /*1bae0*/  IMAD.MOV.U32 R2, RZ, RZ, R5 ;  /* 0x000000ffff027224 */ /* 0x000fe200078e0005 */
[----:B------:R-:W-:Y:S01]  /*1baf0*/  IADD3 RZ, P1, R3, R4, RZ ;  /* 0x0000000403ff7210 */ /* 0x000fe20007f3e0ff */
[----:B------:R-:W-:-:S04]  /*1bb00*/  IMAD.X R3, RZ, RZ, RZ, P0 ;  /* 0x000000ffff037224 */ /* 0x000fc800000e06ff */
[----:B------:R-:W-:-:S08]  /*1bb10*/  IMAD.WIDE.U32.X R2, R11, UR9, R2, P1 ;  /* 0x000000090b027c25 */ /* 0x000fd000088e0402 */
.L_x_559:
[--C-:B------:R-:W-:Y:S01]  /*1bb20*/  SHF.R.U64 R10, R2, UR11, R3.reuse ;  /* 0x0000000b020a7c19 */ /* 0x100fe20008001203 */
[----:B------:R-:W-:Y:S01]  /*1bb30*/  ULDC.64 UR8, c[0x0][0x620] ;  /* 0x0001880000087ab9 */ /* 0x000fe20000000a00 */
[----:B------:R-:W-:Y:S01]  /*1bb40*/  SHF.R.U32.HI R2, RZ, UR11, R3 ;  /* 0x0000000bff027c19 */ /* 0x000fe20008011603 */
[----:B------:R-:W-:Y:S01]  /*1bb50*/  IMAD.MOV.U32 R3, RZ, RZ, R15 ;  /* 0x000000ffff037224 */ /* 0x000fe200078e000f */
[----:B------:R-:W-:Y:S01]  /*1bb60*/  IADD3 R11, P0, RZ, -R10, RZ ;  /* 0x8000000aff0b7210 */ /* 0x000fe20007f1e0ff */
[----:B------:R-:W-:-:S03]  /*1bb70*/  ULDC.64 UR10, c[0x0][0x640] ;  /* 0x00019000000a7ab9 */ /* 0x000fc60000000a00 */
[----:B------:R-:W-:Y:S02]  /*1bb80*/  IADD3.X R2, RZ, ~R2, RZ, P0, !PT ;  /* 0x80000002ff027210 */ /* 0x000fe400007fe4ff */
[----:B------:R-:W-:-:S03]  /*1bb90*/  ISETP.NE.U32.AND P0, PT, RZ, UR10, PT ;  /* 0x0000000aff007c0c */ /* 0x000fc6000bf05070 */
[----:B------:R-:W-:Y:S01]  /*1bba0*/  IMAD R2, R2, UR8, RZ ;  /* 0x0000000802027c24 */ /* 0x000fe2000f8e02ff */
[----:B------:R-:W-:-:S03]  /*1bbb0*/  ISETP.NE.AND.EX P0, PT, RZ, UR11, PT, P0 ;  /* 0x0000000bff007c0c */ /* 0x000fc6000bf05300 */
[----:B------:R-:W-:Y:S02]  /*1bbc0*/  IMAD R5, R11, UR9, R2 ;  /* 0x000000090b057c24 */ /* 0x000fe4000f8e0202 */
[----:B------:R-:W-:-:S04]  /*1bbd0*/  IMAD.MOV.U32 R2, RZ, RZ, R13 ;  /* 0x000000ffff027224 */ /* 0x000fc800078e000d */
[----:B------:R-:W-:Y:S01]  /*1bbe0*/  IMAD.WIDE.U32 R2, R11, UR8, R2 ;  /* 0x000000080b027c25 */ /* 0x000fe2000f8e0002 */
[----:B------:R-:W-:-:S03]  /*1bbf0*/  ULDC UR8, c[0x0][0x618] ;  /* 0x0001860000087ab9 */ /* 0x000fc60000000800 */
[----:B------:R-:W-:-:S05]  /*1bc00*/  IMAD.IADD R3, R3, 0x1, R5 ;  /* 0x0000000103037824 */ /* 0x000fca00078e0205 */
[--C-:B------:R-:W-:Y:S02]  /*1bc10*/  SHF.R.U64 R11, R2, UR8, R3.reuse ;  /* 0x00000008020b7c19 */ /* 0x100fe40008001203 */
[----:B------:R-:W-:Y:S01]  /*1bc20*/  SHF.R.U32.HI R2, RZ, UR8, R3 ;  /* 0x00000008ff027c19 */ /* 0x000fe20008011603 */
[----:B------:R-:W-:-:S03]  /*1bc30*/  ULDC UR8, c[0x0][0x608] ;  /* 0x0001820000087ab9 */ /* 0x000fc60000000800 */
[--C-:B------:R-:W-:Y:S02]  /*1bc40*/  SHF.R.U32.HI R3, RZ, UR8, R2.reuse ;  /* 0x00000008ff037c19 */ /* 0x100fe40008011602 */
[----:B------:R-:W-:Y:S01]  /*1bc50*/  SHF.R.U64 R12, R11, UR8, R2 ;  /* 0x000000080b0c7c19 */ /* 0x000fe20008001202 */
[----:B------:R-:W-:Y:S02]  /*1bc60*/  ULDC UR8, c[0x0][0x658] ;  /* 0x0001960000087ab9 */ /* 0x000fe40000000800 */
[--C-:B------:R-:W-:Y:S02]  /*1bc70*/  SHF.R.U32.HI R15, RZ, UR8, R3.reuse ;  /* 0x00000008ff0f7c19 */ /* 0x100fe40008011603 */
[----:B------:R-:W-:-:S03]  /*1bc80*/  SHF.R.U64 R13, R12, UR8, R3 ;  /* 0x000000080c0d7c19 */ /* 0x000fc60008001203 */
[----:B------:R-:W-:Y:S01]  /*1bc90*/  IMAD.MOV.U32 R3, RZ, RZ, R15 ;  /* 0x000000ffff037224 */ /* 0x000fe200078e000f */
[----:B------:R-:W-:Y:S01]  /*1bca0*/  MOV R2, R13 ;  /* 0x0000000d00027202 */ /* 0x000fe20000000f00 */
[----:B------:R-:W-:Y:S06]  /*1bcb0*/  @!P0 BRA `(.L_x_560) ;  /* 0x0000000000288947 */ /* 0x000fec0003800000 */
[----:B------:R-:W-:Y:S02]  /*1bcc0*/  ULDC UR8, c[0x0][0x64c] ;  /* 0x0001930000087ab9 */ /* 0x000fe40000000800 */
[----:B------:R-:W-:-:S05]  /*1bcd0*/  IADD3 R3, P0, R13, UR8, RZ ;  /* 0x000000080d037c10 */ /* 0x000fca000ff1e0ff */
[----:B------:R-:W-:-:S04]  /*1bce0*/  IMAD.X R15, RZ, RZ, R15, P0 ;  /* 0x000000ffff0f7224 */ /* 0x000fc800000e060f */
[----:B------:R-:W-:-:S04]  /*1bcf0*/  IMAD.WIDE.U32 R4, R15, UR10, RZ ;  /* 0x0000000a0f047c25 */ /* 0x000fc8000f8e00ff */
[----:B------:R-:W-:-:S04]  /*1bd00*/  IMAD.WIDE.U32 R4, P0, R3, UR11, R4 ;  /* 0x0000000b03047c25 */ /* 0x000fc8000f800004 */
[----:B------:R-:W-:Y:S01]  /*1bd10*/  IMAD.WIDE.U32 R2, R3, UR10, RZ ;  /* 0x0000000a03027c25 */ /* 0x000fe2000f8e00ff */
[----:B------:R-:W-:-:S04]  /*1bd20*/  MOV R2, R5 ;  /* 0x0000000500027202 */ /* 0x000fc80000000f00 */
[----:B------:R-:W-:Y:S01]  /*1bd30*/  IADD3 RZ, P1, R3, R4, RZ ;  /* 0x0000000403ff7210 */ /* 0x000fe20007f3e0ff */
[----:B------:R-:W-:-:S04]  /*1bd40*/  IMAD.X R3, RZ, RZ, RZ, P0 ;  /* 0x000000ffff037224 */ /* 0x000fc800000e06ff */
[----:B------:R-:W-:-:S08]  /*1bd50*/  IMAD.WIDE.U32.X R2, R15, UR11, R2, P1 ;  /* 0x0000000b0f027c25 */ /* 0x000fd000088e0402 */
.L_x_560:
[----:B------:R-:W-:Y:S01]  /*1bd60*/  ULDC UR8, c[0x0][0x648] ;  /* 0x0001920000087ab9 */ /* 0x000fe20000000800 */
[----:B------:R-:W-:Y:S01]  /*1bd70*/  LOP3.LUT R12, R12, UR6, RZ, 0xc0, !PT ;  /* 0x000000060c0c7c12 */ /* 0x000fe2000f8ec0ff */
[----:B------:R-:W-:Y:S01]  /*1bd80*/  UISETP.NE.AND UP0, UPT, UR45, URZ, UPT ;  /* 0x0000003f2d00728c */ /* 0x000fe2000bf05270 */
[----:B------:R-:W-:Y:S01]  /*1bd90*/  SHF.R.U64 R3, R2, UR8, R3 ;  /* 0x0000000802037c19 */ /* 0x000fe20008001203 */
[----:B------:R-:W-:Y:S01]  /*1bda0*/  ULDC UR8, c[0x0][0x638] ;  /* 0x00018e0000087ab9 */ /* 0x000fe20000000800 */
[----:B------:R-:W-:-:S03]  /*1bdb0*/  IMAD.MOV.U32 R4, RZ, RZ, 0x1 ;  /* 0x00000001ff047424 */ /* 0x000fc600078e00ff */
[----:B------:R-:W-:Y:S01]  /*1bdc0*/  IMAD.MOV R2, RZ, RZ, -R3 ;  /* 0x000000ffff027224 */ /* 0x000fe200078e0a03 */
[----:B------:R-:W-:Y:S01]  /*1bdd0*/  PLOP3.LUT P0, PT, PT, PT, UP0, 0x40, 0x0 ;  /* 0x000000000000781c */ /* 0x000fe20003f0e808 */
[----:B------:R-:W-:Y:S01]  /*1bde0*/  IMAD R5, R3, UR5, R12 ;  /* 0x0000000503057c24 */ /* 0x000fe2000f8e020c */
[----:B------:R-:W-:Y:S01]  /*1bdf0*/  PLOP3.LUT P1, PT, PT, PT, UP0, 0x40, 0x0 ;  /* 0x000000000000781c */ /* 0x000fe20003f2e808 */
[----:B------:R-:W-:Y:S01]  /*1be00*/  IMAD R13, R2, UR8, R13 ;  /* 0x00000008020d7c24 */ /* 0x000fe2000f8e020d */
[----:B------:R-:W-:Y:S01]  /*1be10*/  ULDC UR8, c[0x0][0x610] ;  /* 0x0001840000087ab9 */ /* 0x000fe20000000800 */
[----:B------:R-:W-:Y:S01]  /*1be20*/  LOP3.LUT R2, R11, UR4, RZ, 0xc0, !PT ;  /* 0x000000040b027c12 */ /* 0x000fe2000f8ec0ff */
[----:B------:R-:W-:Y:S01]  /*1be30*/  IMAD R8, R5, UR8, R8 ;  /* 0x0000000805087c24 */ /* 0x000fe2000f8e0208 */
[----:B------:R-:W-:-:S03]  /*1be40*/  ULDC UR8, c[0x0][0x600] ;  /* 0x0001800000087ab9 */ /* 0x000fc60000000800 */
[----:B------:R-:W-:-:S05]  /*1be50*/  IMAD R13, R13, UR8, R2 ;  /* 0x000000080d0d7c24 */ /* 0x000fca000f8e0202 */
[----:B------:R-:W-:Y:S02]  /*1be60*/  SEL R2, R13, R8, P0 ;  /* 0x000000080d027207 */ /* 0x000fe40000000000 */
[----:B------:R-:W-:-:S07]  /*1be70*/  SEL R3, R8, R13, P1 ;  /* 0x0000000d08037207 */ /* 0x000fce0000800000 */
.L_x_558:
[----:B------:R-:W-:Y:S05]  /*1be80*/  BSYNC B1 ;  /* 0x0000000000017941 */ /* 0x000fea0003800000 */
.L_x_557:
[----:B------:R-:W-:-:S13]  /*1be90*/  LOP3.LUT P0, RZ, R4, 0xff, RZ, 0xc0, !PT ;  /* 0x000000ff04ff7812 */ /* 0x000fda000780c0ff */
[----:B------:R-:W-:Y:S05]  /*1bea0*/  @P0 BRA `(.L_x_561) ;  /* 0xfffffff400040947 */ /* 0x000fea000383ffff */
[----:B------:R-:W-:Y:S05]  /*1beb0*/  BSYNC B0 ;  /* 0x0000000000007941 */ /* 0x000fea0003800000 */
.L_x_550:
[----:B------:R-:W-:-:S03]  /*1bec0*/  UMOV UR8, 0xffffffff ;  /* 0xffffffff00087882 */ /* 0x000fc60000000000 */
[----:B------:R-:W-:Y:S05]  /*1bed0*/  BRA.DIV UR8, `(.L_x_562) ;  /* 0x0000000208f47947 */ /* 0x000fea000b800000 */
[----:B------:R-:W-:-:S13]  /*1bee0*/  ELECT P6, URZ, PT ;  /* 0x00000000003f782f */ /* 0x000fda00038c0000 */
.L_x_575:
[----:B------:R-:W-:Y:S04]  /*1bef0*/  BSSY B0, `(.L_x_563) ;  /* 0x0000023000007945 */ /* 0x000fe80003800000 */
[----:B------:R-:W-:Y:S05]  /*1bf00*/  @!P6 BRA `(.L_x_564) ;  /* 0x000000000084e947 */ /* 0x000fea0003800000 */
[----:B------:R-:W-:-:S04]  /*1bf10*/  ULOP3.LUT UR8, UR40, 0x2, URZ, 0xfc, !UPT ;  /* 0x0000000228087892 */ /* 0x000fc8000f8efc3f */
[----:B------:R-:W-:-:S06]  /*1bf20*/  UISETP.NE.AND UP0, UPT, UR8, 0x3, UPT ;  /* 0x000000030800788c */ /* 0x000fcc000bf05270 */
[----:B------:R-:W-:-:S13]  /*1bf30*/  PLOP3.LUT P0, PT, PT, PT, UP0, 0x80, 0x0 ;  /* 0x000000000000781c */ /* 0x000fda0003f0f008 */
[----:B------:R-:W-:Y:S05]  /*1bf40*/  @!P0 BRA `(.L_x_565) ;  /* 0x0000000000048947 */ /* 0x000fea0003800000 */
[----:B------:R-:W-:Y:S01]  /*1bf50*/  BPT.TRAP 0x1 ;  /* 0x000000040000795c */ /* 0x000fe20000300000 */
.L_x_565:
[----:B------:R-:W0:Y:S01]  /*1bf60*/  S2R R3, SR_CgaCtaId ;  /* 0x0000000000037919 */ /* 0x000e220000008800 */
[----:B------:R-:W-:-:S04]  /*1bf70*/  MOV R0, 0x400 ;  /* 0x0000040000007802 */ /* 0x000fc80000000f00 */
[----:B0-----:R-:W-:Y:S02]  /*1bf80*/  LEA R3, R3, R0, 0x18 ;  /* 0x0000000003037211 */ /* 0x001fe400078ec0ff */
[----:B------:R-:W-:-:S03]  /*1bf90*/  SHF.L.U32 R0, R7, 0x1f, RZ ;  /* 0x0000001f07007819 */ /* 0x000fc600000006ff */
[----:B------:R-:W-:-:S05]  /*1bfa0*/  VIADD R3, R3, 0x18 ;  /* 0x0000001803037836 */ /* 0x000fca0000000000 */
[----:B------:R-:W-:-:S04]  /*1bfb0*/  LEA R5, R6, R3, 0x3 ;  /* 0x0000000306057211 */ /* 0x000fc800078e18ff */
[----:B------:R-:W0:Y:S02]  /*1bfc0*/  SYNCS.PHASECHK.TRANS64.TRYWAIT P0, [R5+URZ], R0 ;  /* 0x00000000050075a7 */ /* 0x000e24000800017f */
[----:B0-----:R-:W-:Y:S05]  /*1bfd0*/  @!P0 BRA `(.L_x_566) ;  /* 0x0000000000d48947 */ /* 0x001fea0003800000 */
.L_x_576:
[----:B------:R-:W-:-:S05]  /*1bfe0*/  VIADD R6, R6, 0x1 ;  /* 0x0000000106067836 */ /* 0x000fca0000000000 */
[----:B------:R-:W-:-:S04]  /*1bff0*/  ISETP.NE.AND P0, PT, R6, 0x3, PT ;  /* 0x000000030600780c */ /* 0x000fc80003f05270 */
[----:B0-----:R-:W-:Y:S02]  /*1c000*/  SEL R0, RZ, 0x1, P0 ;  /* 0x00000001ff007807 */ /* 0x001fe40000000000 */
[----:B------:R-:W-:Y:S02]  /*1c010*/  SEL R6, R6, RZ, P0 ;  /* 0x000000ff06067207 */ /* 0x000fe40000000000 */
[----:B------:R-:W-:-:S03]  /*1c020*/  LOP3.LUT R7, R7, R0, RZ, 0x3c, !PT ;  /* 0x0000000007077212 */ /* 0x000fc600078e3cff */
[----:B------:R-:W-:Y:S01]  /*1c030*/  IMAD R5, R6, 0x8, R3 ;  /* 0x0000000806057824 */ /* 0x000fe200078e0203 */
[----:B------:R-:W-:-:S04]  /*1c040*/  SHF.L.U32 R0, R7, 0x1f, RZ ;  /* 0x0000001f07007819 */ /* 0x000fc800000006ff */
[----:B------:R-:W0:Y:S02]  /*1c050*/  SYNCS.PHASECHK.TRANS64.TRYWAIT P0, [R5+URZ], R0 ;  /* 0x00000000050075a7 */ /* 0x000e24000800017f */
[----:B0-----:R-:W-:Y:S05]  /*1c060*/  @!P0 BRA `(.L_x_567) ;  /* 0x0000000000c48947 */ /* 0x001fea0003800000 */
.L_x_577:
[----:B0-----:R-:W-:-:S05]  /*1c070*/  VIADD R0, R6, 0x1 ;  /* 0x0000000106007836 */ /* 0x001fca0000000000 */
[----:B------:R-:W-:-:S04]  /*1c080*/  ISETP.NE.AND P0, PT, R0, 0x3, PT ;  /* 0x000000030000780c */ /* 0x000fc80003f05270 */
[----:B------:R-:W-:Y:S02]  /*1c090*/  SEL R2, RZ, 0x1, P0 ;  /* 0x00000001ff027807 */ /* 0x000fe40000000000 */
[----:B------:R-:W-:Y:S02]  /*1c0a0*/  SEL R0, R0, RZ, P0 ;  /* 0x000000ff00007207 */ /* 0x000fe40000000000 */
[----:B------:R-:W-:Y:S02]  /*1c0b0*/  LOP3.LUT R2, R7, R2, RZ, 0x3c, !PT ;  /* 0x0000000207027212 */ /* 0x000fe400078e3cff */
[----:B------:R-:W-:Y:S02]  /*1c0c0*/  LEA R3, R0, R3, 0x3 ;  /* 0x0000000300037211 */ /* 0x000fe400078e18ff */
[----:B------:R-:W-:-:S07]  /*1c0d0*/  SHF.L.U32 R0, R2, 0x1f, RZ ;  /* 0x0000001f02007819 */ /* 0x000fce00000006ff */
.L_x_568:
[----:B0-----:R0:W1:Y:S02]  /*1c0e0*/  SYNCS.PHASECHK.TRANS64.TRYWAIT P0, [R3+URZ], R0 ;  /* 0x00000000030075a7 */ /* 0x001064000800017f */
[----:B-1----:R-:W-:Y:S05]  /*1c0f0*/  @!P0 NANOSLEEP.SYNCS 0x989680 ;  /* 0x009896800000895d */ /* 0x002fea0003900000 */
[----:B------:R-:W1:Y:S02]  /*1c100*/  @!P0 SYNCS.PHASECHK.TRANS64 P0, [R3+URZ], R0 ;  /* 0x00000000030085a7 */ /* 0x000e64000800007f */
[----:B-1----:R-:W-:Y:S05]  /*1c110*/  @!P0 BRA `(.L_x_568) ;  /* 0xfffffffc00f08947 */ /* 0x002fea000383ffff */
.L_x_564:
[----:B------:R-:W-:Y:S05]  /*1c120*/  BSYNC B0 ;  /* 0x0000000000007941 */ /* 0x000fea0003800000 */
.L_x_563:
[----:B------:R-:W-:Y:S05]  /*1c130*/  EXIT ;  /* 0x000000000000794d */ /* 0x000fea0003800000 */
.L_x_21:
[----:B-1----:R1:W2:Y:S02]  /*1c140*/  SYNCS.PHASECHK.TRANS64.TRYWAIT P1, [R4+URZ], R3 ;  /* 0x00000003040075a7 */ /* 0x0022a4000802017f */
[----:B--2---:R-:W-:Y:S05]  /*1c150*/  @!P1 NANOSLEEP.SYNCS 0x989680 ;  /* 0x009896800000995d */ /* 0x004fea0003900000 */
[----:B------:R-:W2:Y:S02]  /*1c160*/  @!P1 SYNCS.PHASECHK.TRANS64 P1, [R4+URZ], R3 ;  /* 0x00000003040095a7 */ /* 0x000ea4000802007f */
[----:B--2---:R-:W-:Y:S05]  /*1c170*/  @!P1 BRA `(.L_x_21) ;  /* 0xfffffffc00f09947 */ /* 0x004fea000383ffff */
[----:B------:R-:W-:Y:S05]  /*1c180*/  BRA `(.L_x_20) ;  /* 0xfffffe5400387947 */ /* 0x000fea000383ffff */
.L_x_26:
[----:B-1----:R1:W2:Y:S02]  /*1c190*/  SYNCS.PHASECHK.TRANS64.TRYWAIT P1, [R4+URZ], R5 ;  /* 0x00000005040075a7 */ /* 0x0022a4000802017f */
[----:B--2---:R-:W-:Y:S05]  /*1c1a0*/  @!P1 NANOSLEEP.SYNCS 0x989680 ;  /* 0x009896800000995d */ /* 0x004fea0003900000 */
[----:B------:R-:W2:Y:S02]  /*1c1b0*/  @!P1 SYNCS.PHASECHK.TRANS64 P1, [R4+URZ], R5 ;  /* 0x00000005040095a7 */ /* 0x000ea4000802007f */
[----:B--2---:R-:W-:Y:S05]  /*1c1c0*/  @!P1 BRA `(.L_x_26) ;  /* 0xfffffffc00f09947 */ /* 0x004fea000383ffff */
[----:B------:R-:W-:Y:S05]  /*1c1d0*/  BRA `(.L_x_25) ;  /* 0xfffffe8800c87947 */ /* 0x000fea000383ffff */
.L_x_551:
[----:B------:R-:W-:Y:S01]  /*1c1e0*/  BSSY B1, `(.L_x_569) ;  /* 0x0000006000017945 */ /* 0x000fe20003800000 */
[----:B------:R-:W-:-:S07]  /*1c1f0*/  IMAD.MOV.U32 R15, RZ, RZ, -0x1 ;  /* 0xffffffffff0f7424 */ /* 0x000fce00078e00ff */
[----:B------:R-:W-:Y:S05]  /*1c200*/  WARPSYNC.COLLECTIVE R15, `(.L_x_570) ;  /* 0x000000000f0c7348 */ /* 0x000fea0003c00000 */
[----:B------:R-:W-:Y:S02]  /*1c210*/  ELECT P6, UR62, PT ;  /* 0x00000000003e782f */ /* 0x000fe400038c0000 */
[----:B------:R-:W-:Y:S01]  /*1c220*/  MOV R14, UR62 ;  /* 0x0000003e000e7c02 */ /* 0x000fe20008000f00 */
[----:B------:R-:W-:Y:S10]  /*1c230*/  ENDCOLLECTIVE ;  /* 0x000000000000791b */ /* 0x000ff40003800000 */
.L_x_570:
[----:B------:R-:W-:Y:S05]  /*1c240*/  BSYNC B1 ;  /* 0x0000000000017941 */ /* 0x000fea0003800000 */
.L_x_569:
[----:B------:R-:W-:Y:S05]  /*1c250*/  BRA `(.L_x_571) ;  /* 0xfffffff000247947 */ /* 0x000fea000383ffff */
.L_x_554:
[----:B0-----:R0:W2:Y:S02]  /*1c260*/  SYNCS.PHASECHK.TRANS64.TRYWAIT P0, [R8+URZ+0x18], R11 ;  /* 0x0000180b080075a7 */ /* 0x0010a4000800017f */
[----:B--2---:R-:W-:Y:S05]  /*1c270*/  @!P0 NANOSLEEP.SYNCS 0x989680 ;  /* 0x009896800000895d */ /* 0x004fea0003900000 */
[----:B------:R-:W2:Y:S02]  /*1c280*/  @!P0 SYNCS.PHASECHK.TRANS64 P0, [R8+URZ+0x18], R11 ;  /* 0x0000180b080085a7 */ /* 0x000ea4000800007f */
[----:B--2---:R-:W-:Y:S05]  /*1c290*/  @!P0 BRA `(.L_x_554) ;  /* 0xfffffffc00f08947 */ /* 0x004fea000383ffff */
[----:B------:R-:W-:Y:S05]  /*1c2a0*/  BRA `(.L_x_572) ;  /* 0xfffffff000687947 */ /* 0x000fea000383ffff */
.L_x_562:
[----:B------:R-:W-:Y:S01]  /*1c2b0*/  BSSY B0, `(.L_x_573) ;  /* 0x0000006000007945 */ /* 0x000fe20003800000 */
[----:B------:R-:W-:-:S07]  /*1c2c0*/  IMAD.MOV.U32 R15, RZ, RZ, -0x1 ;  /* 0xffffffffff0f7424 */ /* 0x000fce00078e00ff */
[----:B------:R-:W-:Y:S05]  /*1c2d0*/  WARPSYNC.COLLECTIVE R15, `(.L_x_574) ;  /* 0x000000000f0c7348 */ /* 0x000fea0003c00000 */
[----:B------:R-:W-:Y:S02]  /*1c2e0*/  ELECT P6, UR62, PT ;  /* 0x00000000003e782f */ /* 0x000fe400038c0000 */
[----:B------:R-:W-:Y:S01]  /*1c2f0*/  MOV R14, UR62 ;  /* 0x0000003e000e7c02 */ /* 0x000fe20008000f00 */
[----:B------:R-:W-:Y:S10]  /*1c300*/  ENDCOLLECTIVE ;  /* 0x000000000000791b */ /* 0x000ff40003800000 */
.L_x_574:
[----:B------:R-:W-:Y:S05]  /*1c310*/  BSYNC B0 ;  /* 0x0000000000007941 */ /* 0x000fea0003800000 */
.L_x_573:
[----:B------:R-:W-:Y:S05]  /*1c320*/  BRA `(.L_x_575) ;  /* 0xfffffff800f07947 */ /* 0x000fea000383ffff */
.L_x_566:
[----:B0-----:R0:W1:Y:S02]  /*1c330*/  SYNCS.PHASECHK.TRANS64.TRYWAIT P0, [R5+URZ], R0 ;  /* 0x00000000050075a7 */ /* 0x001064000800017f */
[----:B-1----:R-:W-:Y:S05]  /*1c340*/  @!P0 NANOSLEEP.SYNCS 0x989680 ;  /* 0x009896800000895d */ /* 0x002fea0003900000 */
[----:B------:R-:W1:Y:S02]  /*1c350*/  @!P0 SYNCS.PHASECHK.TRANS64 P0, [R5+URZ], R0 ;  /* 0x00000000050085a7 */ /* 0x000e64000800007f */
[----:B-1----:R-:W-:Y:S05]  /*1c360*/  @!P0 BRA `(.L_x_566) ;  /* 0xfffffffc00f08947 */ /* 0x002fea000383ffff */
[----:B------:R-:W-:Y:S05]  /*1c370*/  BRA `(.L_x_576) ;  /* 0xfffffffc00187947 */ /* 0x000fea000383ffff */
.L_x_567:
[----:B0-----:R0:W1:Y:S02]  /*1c380*/  SYNCS.PHASECHK.TRANS64.TRYWAIT P0, [R5+URZ], R0 ;  /* 0x00000000050075a7 */ /* 0x001064000800017f */
[----:B-1----:R-:W-:Y:S05]  /*1c390*/  @!P0 NANOSLEEP.SYNCS 0x989680 ;  /* 0x009896800000895d */ /* 0x002fea0003900000 */
[----:B------:R-:W1:Y:S02]  /*1c3a0*/  @!P0 SYNCS.PHASECHK.TRANS64 P0, [R5+URZ], R0 ;  /* 0x00000000050085a7 */ /* 0x000e64000800007f */
[----:B-1----:R-:W-:Y:S05]  /*1c3b0*/  @!P0 BRA `(.L_x_567) ;  /* 0xfffffffc00f08947 */ /* 0x002fea000383ffff */
[----:B------:R-:W-:Y:S05]  /*1c3c0*/  BRA `(.L_x_577) ;  /* 0xfffffffc00287947 */ /* 0x000fea000383ffff */
.L_x_578:
[----:B------:R-:W-:-:S00]  /*1c3d0*/  BRA `(.L_x_578) ;  /* 0xfffffffc00fc7947 */ /* 0x000fc0000383ffff */
[----:B------:R-:W-:-:S00]  /*1c3e0*/  NOP ;  /* 0x0000000000007918 */ /* 0x000fc00000000000 */
        /* <DEDUP_REMOVED lines=9> */
.L_x_579:


//--------------------- .nv.global.init           --------------------------
	.section	.nv.global.init,"aw",@progbits
.nv.global.init:
	.type		$str$22,@object
	.size		$str$22,($str$23 - $str$22)
$str$22:
        /*0000*/ 	.byte	0x6b, 0x5f, 0x74, 0x69, 0x6c, 0x65, 0x5f, 0x63, 0x6f, 0x75, 0x6e, 0x74, 0x20, 0x3e, 0x3d, 0x20
        /*0010*/ 	.byte	0x31, 0x00
	.type		$str$23,@object
	.size		$str$23,(__unnamed_1 - $str$23)
$str$23:
        /*0012*/ 	.byte	0x2f, 0x74, 0x6d, 0x70, 0x2f, 0x63, 0x75, 0x74, 0x6c, 0x61, 0x73, 0x73, 0x5f, 0x73, 0x77, 0x65
        /*0022*/ 	.byte	0x65, 0x70, 0x5f, 0x73, 0x72, 0x63, 0x2f, 0x69, 0x6e, 0x63, 0x6c, 0x75, 0x64, 0x65, 0x2f, 0x63
        /*0032*/ 	.byte	0x75, 0x74, 0x6c, 0x61, 0x73, 0x73, 0x2f, 0x67, 0x65, 0x6d, 0x6d, 0x2f, 0x63, 0x6f, 0x6c, 0x6c
        /*0042*/ 	.byte	0x65, 0x63, 0x74, 0x69, 0x76, 0x65, 0x2f, 0x73, 0x6d, 0x39, 0x30, 0x5f, 0x6d, 0x6d, 0x61, 0x5f
        /*0052*/ 	.byte	0x74, 0x6d, 0x61, 0x5f, 0x67, 0x6d, 0x6d, 0x61, 0x5f, 0x73, 0x73, 0x5f, 0x77, 0x61, 0x72, 0x70
        /*0062*/ 	.byte	0x73, 0x70, 0x65, 0x63, 0x69, 0x61, 0x6c, 0x69, 0x7a, 0x65, 0x64, 0x2e, 0x68, 0x70, 0x70, 0x00
	.type		__unnamed_1,@object
	.size		__unnamed_1,(.L_0 - __unnamed_1)
__unnamed_1:
        /* <DEDUP_REMOVED lines=182> */
        /*0bd2*/ 	.byte	0x5d, 0x00
.L_0:


//--------------------- .nv.shared._ZN7cutlass13device_kernelINS_4gemm6kernel13GemmUniversalIN4cute5tupleIJiiiiEEENS1_10collective13CollectiveMmaINS1_34MainloopSm90TmaGmmaWarpSpecializedILi3ENS5_IJNS4_1CILi1EEENSA_ILi2EEESB_EEENS1_35KernelTmaWarpSpecializedCooperativeEEENS5_IJNSA_ILi256EEESG_NSA_ILi64EEEEEENS_10bfloat16_tENS5_IJlSB_lEEESJ_SK_NS4_8TiledMMAINS4_8MMA_AtomIJNS4_4SM904GMMA28MMA_64x256x16_F32BF16BF16_SSILNSO_5MajorE0ELSQ_0ELNSO_7ScaleInE1ELSR_1EEEEEENS4_6LayoutINS5_IJSC_SB_SB_EEENS5_IJSB_NSA_ILi0EEESW_EEEEENS5_IJNS4_10UnderscoreESZ_SZ_EEEEENS4_23SM90_TMA_LOAD_MULTICASTENS4_14ComposedLayoutINS4_7SwizzleILi3ELi4ELi3EEENS4_18smem_ptr_flag_bitsILi16EEENSU_INS5_IJNSA_ILi8EEESH_EEENS5_IJSH_SB_EEEEEEEvNS4_8identityENS4_13SM90_TMA_LOADES1C_vS1D_EENS_8epilogue10collective6detail29Sm90TmaWarpSpecializedAdapterINS1H_15DefaultEpilogueISJ_SK_SK_NS1G_6thread17LinearCombinationISJ_Li1EffLNS1L_9ScaleType4KindE0ELNS_15FloatRoundStyleE2ESJ_EENS1_15EpilogueDefaultEEEEEvvEEEEvNT_6ParamsE --------------------------
	.section	.nv.shared._ZN7cutlass13device_kernelINS_4gemm6kernel13GemmUniversalIN4cute5tupleIJiiiiEEENS1_10collective13CollectiveMmaINS1_34MainloopSm90TmaGmmaWarpSpecializedILi3ENS5_IJNS4_1CILi1EEENSA_ILi2EEESB_EEENS1_35KernelTmaWarpSpecializedCooperativeEEENS5_IJNSA_ILi256EEESG_NSA_ILi64EEEEEENS_10bfloat16_tENS5_IJlSB_lEEESJ_SK_NS4_8TiledMMAINS4_8MMA_AtomIJNS4_4SM904GMMA28MMA_64x256x16_F32BF16BF16_SSILNSO_5MajorE0ELSQ_0ELNSO_7ScaleInE1ELSR_1EEEEEENS4_6LayoutINS5_IJSC_SB_SB_EEENS5_IJSB_NSA_ILi0EEESW_EEEEENS5_IJNS4_10UnderscoreESZ_SZ_EEEEENS4_23SM90_TMA_LOAD_MULTICASTENS4_14ComposedLayoutINS4_7SwizzleILi3ELi4ELi3EEENS4_18smem_ptr_flag_bitsILi16EEENSU_INS5_IJNSA_ILi8EEESH_EEENS5_IJSH_SB_EEEEEEEvNS4_8identityENS4_13SM90_TMA_LOADES1C_vS1D_EENS_8epilogue10collective6detail29Sm90TmaWarpSpecializedAdapterINS1H_15DefaultEpilogueISJ_SK_SK_NS1G_6thread17LinearCombinationISJ_Li1EffLNS1L_9ScaleType4KindE0ELNS_15FloatRoundStyleE2ESJ_EENS1_15EpilogueDefaultEEEEEvvEEEEvNT_6ParamsE,"aw",@nobits
	.sectionflags	@""
	.align	16
	.zero		1024


//--------------------- .nv.shared.reserved.0     --------------------------
	.section	.nv.shared.reserved.0,"aw",@nobits
	.weak		__nv_reservedSMEM_offset_0_alias
	.size		__nv_reservedSMEM_offset_0_alias, 0, 0
	.other		__nv_reservedSMEM_offset_0_alias,@"STO_CUDA_RESERVED_SHARED STV_DEFAULT"
__nv_reservedSMEM_offset_0_alias:
	.zero		0


//--------------------- .nv.global                --------------------------
	.section	.nv.global,"aw",@nobits
.nv.global:
	.type		_ZN39_INTERNAL_4763e2fe_4_k_cu_c4629ecd_28794cute1_E,@object
	.size		_ZN39_INTERNAL_4763e2fe_4_k_cu_c4629ecd_28794cute1_E,(_ZN39_INTERNAL_4763e2fe_4_k_cu_c4629ecd_28794cuda3std3__45__cpo6cbeginE - _ZN39_INTERNAL_4763e2fe_4_k_cu_c4629ecd_28794cute1_E)
_ZN39_INTERNAL_4763e2fe_4_k_cu_c4629ecd_28794cute1_E:
	.zero		1
	.type		_ZN39_INTERNAL_4763e2fe_4_k_cu_c4629ecd_28794cuda3std3__45__cpo6cbeginE,@object
	.size		_ZN39_INTERNAL_4763e2fe_4_k_cu_c4629ecd_28794cuda3std3__45__cpo6cbeginE,(_ZN39_INTERNAL_4763e2fe_4_k_cu_c4629ecd_28794cuda3std3__48in_placeE - _ZN39_INTERNAL_4763e2fe_4_k_cu_c4629ecd_28794cuda3std3__45__cpo6cbeginE)
_ZN39_INTERNAL_4763e2fe_4_k_cu_c4629ecd_28794cuda3std3__45__cpo6cbeginE:
	.zero		1
	.type		_ZN39_INTERNAL_4763e2fe_4_k_cu_c4629ecd_28794cuda3std3__48in_placeE,@object
	.size		_ZN39_INTERNAL_4763e2fe_4_k_cu_c4629ecd_28794cuda3std3__48in_placeE,(_ZN39_INTERNAL_4763e2fe_4_k_cu_c4629ecd_28794cuda3std6ranges3__45__cpo9iter_moveE - _ZN39_INTERNAL_4763e2fe_4_k_cu_c4629ecd_28794cuda3std3__48in_placeE)
_ZN39_INTERNAL_4763e2fe_4_k_cu_c4629ecd_28794cuda3std3__48in_placeE:
	.zero		1
	.type		_ZN39_INTERNAL_4763e2fe_4_k_cu_c4629ecd_28794cuda3std6ranges3__45__cpo9iter_moveE,@object
	.size		_ZN39_INTERNAL_4763e2fe_4_k_cu_c4629ecd_28794cuda3std6ranges3__45__cpo9iter_moveE,(_ZN39_INTERNAL_4763e2fe_4_k_cu_c4629ecd_28794cuda3std3__45__cpo5beginE - _ZN39_INTERNAL_4763e2fe_4_k_cu_c4629ecd_28794cuda3std6ranges3__45__cpo9iter_moveE)
_ZN39_INTERNAL_4763e2fe_4_k_cu_c4629ecd_28794cuda3std6ranges3__45__cpo9iter_moveE:
	.zero		1
	.type		_ZN39_INTERNAL_4763e2fe_4_k_cu_c4629ecd_28794cuda3std3__45__cpo5beginE,@object
	.size		_ZN39_INTERNAL_4763e2fe_4_k_cu_c4629ecd_28794cuda3std3__45__cpo5beginE,(_ZN39_INTERNAL_4763e2fe_4_k_cu_c4629ecd_28794cuda3std3__441_GLOBAL__N__4763e2fe_4_k_cu_c4629ecd_28796ignoreE - _ZN39_INTERNAL_4763e2fe_4_k_cu_c4629ecd_28794cuda3std3__45__cpo5beginE)
_ZN39_INTERNAL_4763e2fe_4_k_cu_c4629ecd_28794cuda3std3__45__cpo5beginE:
	.zero		1
	.type		_ZN39_INTERNAL_4763e2fe_4_k_cu_c4629ecd_28794cuda3std3__441_GLOBAL__N__4763e2fe_4_k_cu_c4629ecd_28796ignoreE,@object
	.size		_ZN39_INTERNAL_4763e2fe_4_k_cu_c4629ecd_28794cuda3std3__441_GLOBAL__N__4763e2fe_4_k_cu_c4629ecd_28796ignoreE,(_ZN39_INTERNAL_4763e2fe_4_k_cu_c4629ecd_28794cute7productE - _ZN39_INTERNAL_4763e2fe_4_k_cu_c4629ecd_28794cuda3std3__441_GLOBAL__N__4763e2fe_4_k_cu_c4629ecd_28796ignoreE)
_ZN39_INTERNAL_4763e2fe_4_k_cu_c4629ecd_28794cuda3std3__441_GLOBAL__N__4763e2fe_4_k_cu_c4629ecd_28796ignoreE:
	.zero		1
	.type		_ZN39_INTERNAL_4763e2fe_4_k_cu_c4629ecd_28794cute7productE,@object
	.size		_ZN39_INTERNAL_4763e2fe_4_k_cu_c4629ecd_28794cute7productE,(_ZN39_INTERNAL_4763e2fe_4_k_cu_c4629ecd_28794cuda3std3__45__cpo3endE - _ZN39_INTERNAL_4763e2fe_4_k_cu_c4629ecd_28794cute7productE)
_ZN39_INTERNAL_4763e2fe_4_k_cu_c4629ecd_28794cute7productE:
	.zero		1
	.type		_ZN39_INTERNAL_4763e2fe_4_k_cu_c4629ecd_28794cuda3std3__45__cpo3endE,@object
	.size		_ZN39_INTERNAL_4763e2fe_4_k_cu_c4629ecd_28794cuda3std3__45__cpo3endE,(_ZN39_INTERNAL_4763e2fe_4_k_cu_c4629ecd_28794cuda3std3__419piecewise_constructE - _ZN39_INTERNAL_4763e2fe_4_k_cu_c4629ecd_28794cuda3std3__45__cpo3endE)
_ZN39_INTERNAL_4763e2fe_4_k_cu_c4629ecd_28794cuda3std3__45__cpo3endE:
	.zero		1
	.type		_ZN39_INTERNAL_4763e2fe_4_k_cu_c4629ecd_28794cuda3std3__419piecewise_constructE,@object
	.size		_ZN39_INTERNAL_4763e2fe_4_k_cu_c4629ecd_28794cuda3std3__419piecewise_constructE,(_ZN39_INTERNAL_4763e2fe_4_k_cu_c4629ecd_28794cuda3std3__45__cpo4cendE - _ZN39_INTERNAL_4763e2fe_4_k_cu_c4629ecd_28794cuda3std3__419piecewise_constructE)
_ZN39_INTERNAL_4763e2fe_4_k_cu_c4629ecd_28794cuda3std3__419piecewise_constructE:
	.zero		1
	.type		_ZN39_INTERNAL_4763e2fe_4_k_cu_c4629ecd_28794cuda3std3__45__cpo4cendE,@object
	.size		_ZN39_INTERNAL_4763e2fe_4_k_cu_c4629ecd_28794cuda3std3__45__cpo4cendE,(_ZN39_INTERNAL_4763e2fe_4_k_cu_c4629ecd_28794cuda3std6ranges3__45__cpo4swapE - _ZN39_INTERNAL_4763e2fe_4_k_cu_c4629ecd_28794cuda3std3__45__cpo4cendE)
_ZN39_INTERNAL_4763e2fe_4_k_cu_c4629ecd_28794cuda3std3__45__cpo4cendE:
	.zero		1
	.type		_ZN39_INTERNAL_4763e2fe_4_k_cu_c4629ecd_28794cuda3std6ranges3__45__cpo4swapE,@object
	.size		_ZN39_INTERNAL_4763e2fe_4_k_cu_c4629ecd_28794cuda3std6ranges3__45__cpo4swapE,(.L_8 - _ZN39_INTERNAL_4763e2fe_4_k_cu_c4629ecd_28794cuda3std6ranges3__45__cpo4swapE)
_ZN39_INTERNAL_4763e2fe_4_k_cu_c4629ecd_28794cuda3std6ranges3__45__cpo4swapE:
	.zero		1
.L_8:


//--------------------- .nv.constant0._ZN7cutlass13device_kernelINS_4gemm6kernel13GemmUniversalIN4cute5tupleIJiiiiEEENS1_10collective13CollectiveMmaINS1_34MainloopSm90TmaGmmaWarpSpecializedILi3ENS5_IJNS4_1CILi1EEENSA_ILi2EEESB_EEENS1_35KernelTmaWarpSpecializedCooperativeEEENS5_IJNSA_ILi256EEESG_NSA_ILi64EEEEEENS_10bfloat16_tENS5_IJlSB_lEEESJ_SK_NS4_8TiledMMAINS4_8MMA_AtomIJNS4_4SM904GMMA28MMA_64x256x16_F32BF16BF16_SSILNSO_5MajorE0ELSQ_0ELNSO_7ScaleInE1ELSR_1EEEEEENS4_6LayoutINS5_IJSC_SB_SB_EEENS5_IJSB_NSA_ILi0EEESW_EEEEENS5_IJNS4_10UnderscoreESZ_SZ_EEEEENS4_23SM90_TMA_LOAD_MULTICASTENS4_14ComposedLayoutINS4_7SwizzleILi3ELi4ELi3EEENS4_18smem_ptr_flag_bitsILi16EEENSU_INS5_IJNSA_ILi8EEESH_EEENS5_IJSH_SB_EEEEEEEvNS4_8identityENS4_13SM90_TMA_LOADES1C_vS1D_EENS_8epilogue10collective6detail29Sm90TmaWarpSpecializedAdapterINS1H_15DefaultEpilogueISJ_SK_SK_NS1G_6thread17LinearCombinationISJ_Li1EffLNS1L_9ScaleType4KindE0ELNS_15FloatRoundStyleE2ESJ_EENS1_15EpilogueDefaultEEEEEvvEEEEvNT_6ParamsE --------------------------
	.section	.nv.constant0._ZN7cutlass13device_kernelINS_4gemm6kernel13GemmUniversalIN4cute5tupleIJiiiiEEENS1_10collective13CollectiveMmaINS1_34MainloopSm90TmaGmmaWarpSpecializedILi3ENS5_IJNS4_1CILi1EEENSA_ILi2EEESB_EEENS1_35KernelTmaWarpSpecializedCooperativeEEENS5_IJNSA_ILi256EEESG_NSA_ILi64EEEEEENS_10bfloat16_tENS5_IJlSB_lEEESJ_SK_NS4_8TiledMMAINS4_8MMA_AtomIJNS4_4SM904GMMA28MMA_64x256x16_F32BF16BF16_SSILNSO_5MajorE0ELSQ_0ELNSO_7ScaleInE1ELSR_1EEEEEENS4_6LayoutINS5_IJSC_SB_SB_EEENS5_IJSB_NSA_ILi0EEESW_EEEEENS5_IJNS4_10UnderscoreESZ_SZ_EEEEENS4_23SM90_TMA_LOAD_MULTICASTENS4_14ComposedLayoutINS4_7SwizzleILi3ELi4ELi3EEENS4_18smem_ptr_flag_bitsILi16EEENSU_INS5_IJNSA_ILi8EEESH_EEENS5_IJSH_SB_EEEEEEEvNS4_8identityENS4_13SM90_TMA_LOADES1C_vS1D_EENS_8epilogue10collective6detail29Sm90TmaWarpSpecializedAdapterINS1H_15DefaultEpilogueISJ_SK_SK_NS1G_6thread17LinearCombinationISJ_Li1EffLNS1L_9ScaleType4KindE0ELNS_15FloatRoundStyleE2ESJ_EENS1_15EpilogueDefaultEEEEEvvEEEEvNT_6ParamsE,"a",@progbits
	.sectionflags	@""
	.align	4
.nv.constant0._ZN7cutlass13device_kernelINS_4gemm6kernel13GemmUniversalIN4cute5tupleIJiiiiEEENS1_10collective13CollectiveMmaINS1_34MainloopSm90TmaGmmaWarpSpecializedILi3ENS5_IJNS4_1CILi1EEENSA_ILi2EEESB_EEENS1_35KernelTmaWarpSpecializedCooperativeEEENS5_IJNSA_ILi256EEESG_NSA_ILi64EEEEEENS_10bfloat16_tENS5_IJlSB_lEEESJ_SK_NS4_8TiledMMAINS4_8MMA_AtomIJNS4_4SM904GMMA28MMA_64x256x16_F32BF16BF16_SSILNSO_5MajorE0ELSQ_0ELNSO_7ScaleInE1ELSR_1EEEEEENS4_6LayoutINS5_IJSC_SB_SB_EEENS5_IJSB_NSA_ILi0EEESW_EEEEENS5_IJNS4_10UnderscoreESZ_SZ_EEEEENS4_23SM90_TMA_LOAD_MULTICASTENS4_14ComposedLayoutINS4_7SwizzleILi3ELi4ELi3EEENS4_18smem_ptr_flag_bitsILi16EEENSU_INS5_IJNSA_ILi8EEESH_EEENS5_IJSH_SB_EEEEEEEvNS4_8identityENS4_13SM90_TMA_LOADES1C_vS1D_EENS_8epilogue10collective6detail29Sm90TmaWarpSpecializedAdapterINS1H_15DefaultEpilogueISJ_SK_SK_NS1G_6thread17LinearCombinationISJ_Li1EffLNS1L_9ScaleType4KindE0ELNS_15FloatRoundStyleE2ESJ_EENS1_15EpilogueDefaultEEEEEvvEEEEvNT_6ParamsE:
	.zero		1664


//--------------------- SYMBOLS --------------------------

	.type		.nv.reservedSmem.offset0,@object
	.size		.nv.reservedSmem.offset0,0x4
	.type		__assertfail,@function
